//
// Generated by NVIDIA NVVM Compiler
//
// Compiler Build ID: CL-36424714
// Cuda compilation tools, release 13.0, V13.0.88
// Based on NVVM 20.0.0
//

.version 9.0
.target sm_100
.address_size 64

	// .globl	removeUselessHelper

.visible .entry removeUselessHelper(
	.param .u64 .ptr .align 1 removeUselessHelper_param_0,
	.param .u64 .ptr .align 1 removeUselessHelper_param_1,
	.param .u64 .ptr .align 1 removeUselessHelper_param_2,
	.param .u32 removeUselessHelper_param_3,
	.param .u64 .ptr .align 1 removeUselessHelper_param_4,
	.param .u32 removeUselessHelper_param_5,
	.param .u64 .ptr .align 1 removeUselessHelper_param_6,
	.param .u64 .ptr .align 1 removeUselessHelper_param_7,
	.param .u32 removeUselessHelper_param_8,
	.param .u64 .ptr .align 1 removeUselessHelper_param_9,
	.param .u32 removeUselessHelper_param_10,
	.param .u64 .ptr .align 1 removeUselessHelper_param_11,
	.param .u32 removeUselessHelper_param_12
)
{
	.reg .pred 	%p<52>;
	.reg .b16 	%rs<3>;
	.reg .b32 	%r<75>;
	.reg .b64 	%rd<297>;
	.reg .b64 	%fd<8>;

	ld.param.u64 	%rd162, [removeUselessHelper_param_0];
	ld.param.u64 	%rd163, [removeUselessHelper_param_1];
	ld.param.u64 	%rd158, [removeUselessHelper_param_4];
	ld.param.u32 	%r42, [removeUselessHelper_param_5];
	ld.param.u64 	%rd159, [removeUselessHelper_param_6];
	ld.param.u64 	%rd164, [removeUselessHelper_param_7];
	ld.param.u32 	%r40, [removeUselessHelper_param_8];
	ld.param.u64 	%rd160, [removeUselessHelper_param_9];
	ld.param.u32 	%r41, [removeUselessHelper_param_10];
	ld.param.u64 	%rd161, [removeUselessHelper_param_11];
	cvta.to.global.u64 	%rd1, %rd164;
	cvta.to.global.u64 	%rd2, %rd163;
	cvta.to.global.u64 	%rd3, %rd162;
	mov.u32 	%r43, %ctaid.x;
	mov.u32 	%r44, %ntid.x;
	mov.u32 	%r45, %tid.x;
	mad.lo.s32 	%r1, %r43, %r44, %r45;
	setp.ge.s32 	%p1, %r1, %r42;
	@%p1 bra 	$L__BB0_66;
	cvta.to.global.u64 	%rd4, %rd159;
	setp.lt.s32 	%p2, %r40, 1;
	@%p2 bra 	$L__BB0_66;
	mul.wide.s32 	%rd165, %r1, 4;
	add.s64 	%rd166, %rd4, %rd165;
	ld.global.u32 	%r46, [%rd166];
	cvta.to.global.u64 	%rd167, %rd158;
	add.s64 	%rd5, %rd167, %rd165;
	cvta.to.global.u64 	%rd168, %rd161;
	mul.wide.s32 	%rd169, %r46, 4;
	add.s64 	%rd6, %rd168, %rd169;
	mul.lo.s32 	%r2, %r41, %r40;
	setp.gt.s32 	%p3, %r2, 0;
	mul.lo.s32 	%r3, %r40, %r1;
	@%p3 bra 	$L__BB0_9;
	mov.b32 	%r72, 0;
$L__BB0_4:
	ld.global.u32 	%r48, [%rd5+4];
	cvt.s64.s32 	%rd95, %r48;
	ld.global.u32 	%r49, [%rd5];
	cvt.s64.s32 	%rd96, %r49;
	setp.ge.s32 	%p4, %r49, %r48;
	@%p4 bra 	$L__BB0_65;
	shl.b64 	%rd170, %rd96, 3;
	add.s64 	%rd294, %rd3, %rd170;
	add.s64 	%rd293, %rd2, %rd170;
	shl.b64 	%rd171, %rd95, 3;
	add.s64 	%rd99, %rd3, %rd171;
	mov.b32 	%r73, 0;
	mov.u64 	%rd292, %rd294;
$L__BB0_6:
	mov.u64 	%rd102, %rd292;
	mov.u64 	%rd291, %rd294;
	mov.u64 	%rd100, %rd293;
	ld.global.f64 	%fd2, [%rd102];
	cvt.rzi.s32.f64 	%r31, %fd2;
	add.s64 	%rd294, %rd291, 8;
	add.s64 	%rd292, %rd102, 8;
	add.s64 	%rd293, %rd100, 8;
	setp.eq.s32 	%p5, %r73, %r72;
	@%p5 bra 	$L__BB0_48;
	setp.lt.s32 	%p6, %r31, 1;
	@%p6 bra 	$L__BB0_64;
	add.s32 	%r51, %r31, -1;
	mul.wide.u32 	%rd172, %r51, 8;
	add.s64 	%rd173, %rd291, %rd172;
	add.s64 	%rd174, %rd102, %rd172;
	add.s64 	%rd292, %rd174, 16;
	add.s64 	%rd175, %rd100, %rd172;
	add.s64 	%rd293, %rd175, 16;
	add.s64 	%rd294, %rd173, 16;
	bra.uni 	$L__BB0_64;
$L__BB0_9:
	cvta.to.global.u64 	%rd7, %rd160;
	mov.b32 	%r65, 0;
$L__BB0_10:
	ld.global.u32 	%r5, [%rd5];
	ld.global.u32 	%r6, [%rd5+4];
	mul.wide.s32 	%rd196, %r6, 8;
	add.s64 	%rd8, %rd3, %rd196;
	ld.global.u32 	%r56, [%rd6];
	mul.lo.s32 	%r7, %r56, %r40;
	ld.global.u32 	%r57, [%rd6+4];
	mul.lo.s32 	%r8, %r57, %r40;
	mov.b32 	%r66, 0;
$L__BB0_11:
	setp.lt.s32 	%p19, %r66, %r8;
	setp.ge.s32 	%p20, %r66, %r7;
	and.pred  	%p21, %p19, %p20;
	@%p21 bra 	$L__BB0_19;
	setp.ge.s32 	%p22, %r5, %r6;
	@%p22 bra 	$L__BB0_47;
	mul.wide.s32 	%rd197, %r5, 8;
	add.s64 	%rd234, %rd3, %rd197;
	add.s64 	%rd236, %rd2, %rd197;
	mov.b32 	%r67, 0;
	mov.u64 	%rd235, %rd234;
$L__BB0_14:
	ld.global.f64 	%fd3, [%rd235];
	cvt.rzi.s32.f64 	%r11, %fd3;
	setp.eq.s32 	%p23, %r67, %r65;
	@%p23 bra 	$L__BB0_25;
	setp.lt.s32 	%p24, %r11, 1;
	@%p24 bra 	$L__BB0_19;
	add.s32 	%r59, %r67, %r66;
	mul.wide.u32 	%rd198, %r59, 8;
	add.s64 	%rd199, %rd7, %rd198;
	ld.global.f64 	%fd1, [%rd199];
	neg.s32 	%r68, %r11;
	add.s64 	%rd236, %rd236, 16;
	add.s64 	%rd234, %rd234, 16;
	add.s64 	%rd235, %rd235, 16;
$L__BB0_17:
	ld.global.f64 	%fd4, [%rd235+-8];
	ld.global.f64 	%fd6, [%rd236+-8];
	setp.le.f64 	%p25, %fd1, %fd6;
	setp.ge.f64 	%p26, %fd1, %fd4;
	and.pred  	%p27, %p25, %p26;
	@%p27 bra 	$L__BB0_28;
	add.s32 	%r68, %r68, 1;
	setp.eq.s32 	%p28, %r68, 0;
	add.s64 	%rd236, %rd236, 8;
	add.s64 	%rd234, %rd234, 8;
	add.s64 	%rd235, %rd235, 8;
	@%p28 bra 	$L__BB0_19;
	bra.uni 	$L__BB0_17;
$L__BB0_19:
	add.s32 	%r66, %r66, %r40;
	setp.lt.s32 	%p36, %r66, %r2;
	@%p36 bra 	$L__BB0_11;
	setp.ge.s32 	%p37, %r5, %r6;
	@%p37 bra 	$L__BB0_46;
	mul.wide.s32 	%rd200, %r5, 8;
	add.s64 	%rd264, %rd3, %rd200;
	add.s64 	%rd263, %rd2, %rd200;
	mov.b32 	%r70, 0;
	mov.u64 	%rd262, %rd264;
$L__BB0_22:
	mov.u64 	%rd39, %rd262;
	mov.u64 	%rd261, %rd264;
	mov.u64 	%rd37, %rd263;
	ld.global.f64 	%fd7, [%rd39];
	cvt.rzi.s32.f64 	%r20, %fd7;
	add.s64 	%rd264, %rd261, 8;
	add.s64 	%rd262, %rd39, 8;
	add.s64 	%rd263, %rd37, 8;
	setp.eq.s32 	%p38, %r70, %r65;
	@%p38 bra 	$L__BB0_29;
	setp.lt.s32 	%p39, %r20, 1;
	@%p39 bra 	$L__BB0_45;
	add.s32 	%r62, %r20, -1;
	mul.wide.u32 	%rd201, %r62, 8;
	add.s64 	%rd202, %rd261, %rd201;
	add.s64 	%rd203, %rd39, %rd201;
	add.s64 	%rd262, %rd203, 16;
	add.s64 	%rd204, %rd37, %rd201;
	add.s64 	%rd263, %rd204, 16;
	add.s64 	%rd264, %rd202, 16;
	bra.uni 	$L__BB0_45;
$L__BB0_25:
	add.s64 	%rd234, %rd234, 8;
	add.s64 	%rd235, %rd235, 8;
	add.s64 	%rd236, %rd236, 8;
	setp.lt.s32 	%p29, %r11, 1;
	setp.ge.u64 	%p30, %rd234, %rd8;
	or.pred  	%p31, %p29, %p30;
	@%p31 bra 	$L__BB0_28;
	mov.b32 	%r69, 0;
$L__BB0_27:
	add.s64 	%rd234, %rd234, 8;
	add.s64 	%rd235, %rd235, 8;
	add.s32 	%r69, %r69, 1;
	add.s64 	%rd236, %rd236, 8;
	setp.lt.s32 	%p32, %r69, %r11;
	setp.lt.u64 	%p33, %rd234, %rd8;
	and.pred  	%p34, %p32, %p33;
	@%p34 bra 	$L__BB0_27;
$L__BB0_28:
	add.s32 	%r67, %r67, 1;
	setp.lt.u64 	%p35, %rd234, %rd8;
	@%p35 bra 	$L__BB0_14;
	bra.uni 	$L__BB0_47;
$L__BB0_29:
	setp.lt.s32 	%p40, %r20, 1;
	@%p40 bra 	$L__BB0_45;
	and.b32  	%r21, %r20, 15;
	setp.lt.u32 	%p41, %r20, 16;
	@%p41 bra 	$L__BB0_34;
	and.b32  	%r22, %r20, 2147483632;
	mov.b32 	%r71, 0;
$L__BB0_32:
	.pragma "nounroll";
	mov.u64 	%rd48, %rd261;
	mov.b64 	%rd207, 0;
	st.global.u64 	[%rd262], %rd207;
	mov.b64 	%rd208, 4607182418800017408;
	st.global.u64 	[%rd263], %rd208;
	st.global.u64 	[%rd262+8], %rd207;
	st.global.u64 	[%rd263+8], %rd208;
	st.global.u64 	[%rd262+16], %rd207;
	st.global.u64 	[%rd263+16], %rd208;
	st.global.u64 	[%rd262+24], %rd207;
	st.global.u64 	[%rd263+24], %rd208;
	st.global.u64 	[%rd262+32], %rd207;
	st.global.u64 	[%rd263+32], %rd208;
	st.global.u64 	[%rd262+40], %rd207;
	st.global.u64 	[%rd263+40], %rd208;
	st.global.u64 	[%rd262+48], %rd207;
	st.global.u64 	[%rd263+48], %rd208;
	st.global.u64 	[%rd262+56], %rd207;
	st.global.u64 	[%rd263+56], %rd208;
	st.global.u64 	[%rd262+64], %rd207;
	st.global.u64 	[%rd263+64], %rd208;
	st.global.u64 	[%rd262+72], %rd207;
	st.global.u64 	[%rd263+72], %rd208;
	st.global.u64 	[%rd262+80], %rd207;
	st.global.u64 	[%rd263+80], %rd208;
	st.global.u64 	[%rd262+88], %rd207;
	st.global.u64 	[%rd263+88], %rd208;
	st.global.u64 	[%rd262+96], %rd207;
	st.global.u64 	[%rd263+96], %rd208;
	st.global.u64 	[%rd262+104], %rd207;
	st.global.u64 	[%rd263+104], %rd208;
	st.global.u64 	[%rd262+112], %rd207;
	st.global.u64 	[%rd263+112], %rd208;
	add.s64 	%rd261, %rd48, 128;
	st.global.u64 	[%rd262+120], %rd207;
	st.global.u64 	[%rd263+120], %rd208;
	add.s64 	%rd262, %rd262, 128;
	add.s64 	%rd263, %rd263, 128;
	add.s32 	%r71, %r71, 16;
	setp.ne.s32 	%p42, %r71, %r22;
	@%p42 bra 	$L__BB0_32;
	add.s64 	%rd264, %rd48, 136;
$L__BB0_34:
	setp.eq.s32 	%p43, %r21, 0;
	@%p43 bra 	$L__BB0_44;
	and.b32  	%r25, %r20, 7;
	setp.lt.u32 	%p44, %r21, 8;
	@%p44 bra 	$L__BB0_37;
	mov.b64 	%rd211, 0;
	st.global.u64 	[%rd262], %rd211;
	mov.b64 	%rd212, 4607182418800017408;
	st.global.u64 	[%rd263], %rd212;
	st.global.u64 	[%rd262+8], %rd211;
	st.global.u64 	[%rd263+8], %rd212;
	st.global.u64 	[%rd262+16], %rd211;
	st.global.u64 	[%rd263+16], %rd212;
	st.global.u64 	[%rd262+24], %rd211;
	st.global.u64 	[%rd263+24], %rd212;
	st.global.u64 	[%rd262+32], %rd211;
	st.global.u64 	[%rd263+32], %rd212;
	st.global.u64 	[%rd262+40], %rd211;
	st.global.u64 	[%rd263+40], %rd212;
	st.global.u64 	[%rd262+48], %rd211;
	st.global.u64 	[%rd263+48], %rd212;
	st.global.u64 	[%rd262+56], %rd211;
	st.global.u64 	[%rd263+56], %rd212;
	add.s64 	%rd262, %rd262, 64;
	add.s64 	%rd61, %rd264, 64;
	add.s64 	%rd263, %rd263, 64;
	add.s64 	%rd261, %rd264, 56;
	mov.u64 	%rd264, %rd61;
$L__BB0_37:
	setp.eq.s32 	%p45, %r25, 0;
	@%p45 bra 	$L__BB0_44;
	and.b32  	%r26, %r20, 3;
	setp.lt.u32 	%p46, %r25, 4;
	mov.u64 	%rd258, %rd263;
	mov.u64 	%rd260, %rd262;
	@%p46 bra 	$L__BB0_40;
	mov.b64 	%rd215, 0;
	st.global.u64 	[%rd262], %rd215;
	mov.b64 	%rd216, 4607182418800017408;
	st.global.u64 	[%rd263], %rd216;
	st.global.u64 	[%rd262+8], %rd215;
	st.global.u64 	[%rd263+8], %rd216;
	st.global.u64 	[%rd262+16], %rd215;
	st.global.u64 	[%rd263+16], %rd216;
	st.global.u64 	[%rd262+24], %rd215;
	st.global.u64 	[%rd263+24], %rd216;
	add.s64 	%rd262, %rd262, 32;
	add.s64 	%rd71, %rd264, 32;
	add.s64 	%rd263, %rd263, 32;
	add.s64 	%rd261, %rd264, 24;
	mov.u64 	%rd258, %rd263;
	mov.u64 	%rd264, %rd71;
	mov.u64 	%rd260, %rd262;
$L__BB0_40:
	setp.eq.s32 	%p47, %r26, 0;
	@%p47 bra 	$L__BB0_44;
	mov.b64 	%rd217, 0;
	st.global.u64 	[%rd260], %rd217;
	mov.b64 	%rd218, 4607182418800017408;
	st.global.u64 	[%rd258], %rd218;
	add.s64 	%rd262, %rd260, 8;
	add.s64 	%rd263, %rd258, 8;
	setp.eq.s32 	%p48, %r26, 1;
	mov.u64 	%rd261, %rd264;
	@%p48 bra 	$L__BB0_44;
	add.s64 	%rd261, %rd264, 8;
	mov.b64 	%rd219, 0;
	st.global.u64 	[%rd260+8], %rd219;
	mov.b64 	%rd220, 4607182418800017408;
	st.global.u64 	[%rd258+8], %rd220;
	add.s64 	%rd262, %rd260, 16;
	add.s64 	%rd263, %rd258, 16;
	setp.eq.s32 	%p49, %r26, 2;
	@%p49 bra 	$L__BB0_44;
	add.s64 	%rd261, %rd264, 16;
	mov.b64 	%rd221, 0;
	st.global.u64 	[%rd260+16], %rd221;
	mov.b64 	%rd222, 4607182418800017408;
	st.global.u64 	[%rd258+16], %rd222;
	add.s64 	%rd262, %rd260, 24;
	add.s64 	%rd263, %rd258, 24;
$L__BB0_44:
	add.s64 	%rd264, %rd261, 8;
$L__BB0_45:
	add.s32 	%r70, %r70, 1;
	setp.lt.u64 	%p50, %rd264, %rd8;
	@%p50 bra 	$L__BB0_22;
$L__BB0_46:
	add.s32 	%r64, %r65, %r3;
	cvt.s64.s32 	%rd223, %r64;
	add.s64 	%rd224, %rd1, %rd223;
	mov.b16 	%rs2, 1;
	st.global.u8 	[%rd224], %rs2;
$L__BB0_47:
	add.s32 	%r65, %r65, 1;
	setp.eq.s32 	%p51, %r65, %r40;
	@%p51 bra 	$L__BB0_66;
	bra.uni 	$L__BB0_10;
$L__BB0_48:
	setp.lt.s32 	%p7, %r31, 1;
	@%p7 bra 	$L__BB0_64;
	and.b32  	%r32, %r31, 15;
	setp.lt.u32 	%p8, %r31, 16;
	@%p8 bra 	$L__BB0_53;
	and.b32  	%r33, %r31, 2147483632;
	mov.b32 	%r74, 0;
$L__BB0_51:
	.pragma "nounroll";
	mov.u64 	%rd111, %rd291;
	mov.b64 	%rd178, 0;
	st.global.u64 	[%rd292], %rd178;
	mov.b64 	%rd179, 4607182418800017408;
	st.global.u64 	[%rd293], %rd179;
	st.global.u64 	[%rd292+8], %rd178;
	st.global.u64 	[%rd293+8], %rd179;
	st.global.u64 	[%rd292+16], %rd178;
	st.global.u64 	[%rd293+16], %rd179;
	st.global.u64 	[%rd292+24], %rd178;
	st.global.u64 	[%rd293+24], %rd179;
	st.global.u64 	[%rd292+32], %rd178;
	st.global.u64 	[%rd293+32], %rd179;
	st.global.u64 	[%rd292+40], %rd178;
	st.global.u64 	[%rd293+40], %rd179;
	st.global.u64 	[%rd292+48], %rd178;
	st.global.u64 	[%rd293+48], %rd179;
	st.global.u64 	[%rd292+56], %rd178;
	st.global.u64 	[%rd293+56], %rd179;
	st.global.u64 	[%rd292+64], %rd178;
	st.global.u64 	[%rd293+64], %rd179;
	st.global.u64 	[%rd292+72], %rd178;
	st.global.u64 	[%rd293+72], %rd179;
	st.global.u64 	[%rd292+80], %rd178;
	st.global.u64 	[%rd293+80], %rd179;
	st.global.u64 	[%rd292+88], %rd178;
	st.global.u64 	[%rd293+88], %rd179;
	st.global.u64 	[%rd292+96], %rd178;
	st.global.u64 	[%rd293+96], %rd179;
	st.global.u64 	[%rd292+104], %rd178;
	st.global.u64 	[%rd293+104], %rd179;
	st.global.u64 	[%rd292+112], %rd178;
	st.global.u64 	[%rd293+112], %rd179;
	add.s64 	%rd291, %rd111, 128;
	st.global.u64 	[%rd292+120], %rd178;
	st.global.u64 	[%rd293+120], %rd179;
	add.s64 	%rd292, %rd292, 128;
	add.s64 	%rd293, %rd293, 128;
	add.s32 	%r74, %r74, 16;
	setp.ne.s32 	%p9, %r74, %r33;
	@%p9 bra 	$L__BB0_51;
	add.s64 	%rd294, %rd111, 136;
$L__BB0_53:
	setp.eq.s32 	%p10, %r32, 0;
	@%p10 bra 	$L__BB0_63;
	and.b32  	%r36, %r31, 7;
	setp.lt.u32 	%p11, %r32, 8;
	@%p11 bra 	$L__BB0_56;
	mov.b64 	%rd182, 0;
	st.global.u64 	[%rd292], %rd182;
	mov.b64 	%rd183, 4607182418800017408;
	st.global.u64 	[%rd293], %rd183;
	st.global.u64 	[%rd292+8], %rd182;
	st.global.u64 	[%rd293+8], %rd183;
	st.global.u64 	[%rd292+16], %rd182;
	st.global.u64 	[%rd293+16], %rd183;
	st.global.u64 	[%rd292+24], %rd182;
	st.global.u64 	[%rd293+24], %rd183;
	st.global.u64 	[%rd292+32], %rd182;
	st.global.u64 	[%rd293+32], %rd183;
	st.global.u64 	[%rd292+40], %rd182;
	st.global.u64 	[%rd293+40], %rd183;
	st.global.u64 	[%rd292+48], %rd182;
	st.global.u64 	[%rd293+48], %rd183;
	st.global.u64 	[%rd292+56], %rd182;
	st.global.u64 	[%rd293+56], %rd183;
	add.s64 	%rd292, %rd292, 64;
	add.s64 	%rd124, %rd294, 64;
	add.s64 	%rd293, %rd293, 64;
	add.s64 	%rd291, %rd294, 56;
	mov.u64 	%rd294, %rd124;
$L__BB0_56:
	setp.eq.s32 	%p12, %r36, 0;
	@%p12 bra 	$L__BB0_63;
	and.b32  	%r37, %r31, 3;
	setp.lt.u32 	%p13, %r36, 4;
	mov.u64 	%rd288, %rd293;
	mov.u64 	%rd290, %rd292;
	@%p13 bra 	$L__BB0_59;
	mov.b64 	%rd186, 0;
	st.global.u64 	[%rd292], %rd186;
	mov.b64 	%rd187, 4607182418800017408;
	st.global.u64 	[%rd293], %rd187;
	st.global.u64 	[%rd292+8], %rd186;
	st.global.u64 	[%rd293+8], %rd187;
	st.global.u64 	[%rd292+16], %rd186;
	st.global.u64 	[%rd293+16], %rd187;
	st.global.u64 	[%rd292+24], %rd186;
	st.global.u64 	[%rd293+24], %rd187;
	add.s64 	%rd292, %rd292, 32;
	add.s64 	%rd134, %rd294, 32;
	add.s64 	%rd293, %rd293, 32;
	add.s64 	%rd291, %rd294, 24;
	mov.u64 	%rd288, %rd293;
	mov.u64 	%rd294, %rd134;
	mov.u64 	%rd290, %rd292;
$L__BB0_59:
	setp.eq.s32 	%p14, %r37, 0;
	@%p14 bra 	$L__BB0_63;
	mov.b64 	%rd188, 0;
	st.global.u64 	[%rd290], %rd188;
	mov.b64 	%rd189, 4607182418800017408;
	st.global.u64 	[%rd288], %rd189;
	add.s64 	%rd292, %rd290, 8;
	add.s64 	%rd293, %rd288, 8;
	setp.eq.s32 	%p15, %r37, 1;
	mov.u64 	%rd291, %rd294;
	@%p15 bra 	$L__BB0_63;
	add.s64 	%rd291, %rd294, 8;
	mov.b64 	%rd190, 0;
	st.global.u64 	[%rd290+8], %rd190;
	mov.b64 	%rd191, 4607182418800017408;
	st.global.u64 	[%rd288+8], %rd191;
	add.s64 	%rd292, %rd290, 16;
	add.s64 	%rd293, %rd288, 16;
	setp.eq.s32 	%p16, %r37, 2;
	@%p16 bra 	$L__BB0_63;
	add.s64 	%rd291, %rd294, 16;
	mov.b64 	%rd192, 0;
	st.global.u64 	[%rd290+16], %rd192;
	mov.b64 	%rd193, 4607182418800017408;
	st.global.u64 	[%rd288+16], %rd193;
	add.s64 	%rd292, %rd290, 24;
	add.s64 	%rd293, %rd288, 24;
$L__BB0_63:
	add.s64 	%rd294, %rd291, 8;
$L__BB0_64:
	add.s32 	%r73, %r73, 1;
	setp.lt.u64 	%p17, %rd294, %rd99;
	@%p17 bra 	$L__BB0_6;
$L__BB0_65:
	add.s32 	%r53, %r72, %r3;
	cvt.s64.s32 	%rd194, %r53;
	add.s64 	%rd195, %rd1, %rd194;
	mov.b16 	%rs1, 1;
	st.global.u8 	[%rd195], %rs1;
	add.s32 	%r72, %r72, 1;
	setp.ne.s32 	%p18, %r72, %r40;
	@%p18 bra 	$L__BB0_4;
$L__BB0_66:
	ret;

}


// ===== COMPILED SASS (sm_100) =====

	.target	sm_100

	.elftype	@"ET_EXEC"


//--------------------- .note.nv.tkinfo           --------------------------
	.section	.note.nv.tkinfo,"",@"SHT_NOTE"
	.sectionflags	@"SHF_NOTE_NV_TKINFO"
	.tkinfo
        /*0018*/ 	.word	0x00000002
        /*0030*/ 	.string	""
        /*0030*/ 	.string	"ptxas"
        /*0030*/ 	.string	"Cuda compilation tools, release 13.0, V13.0.88"
        /*0030*/ 	.string	"Build cuda_13.0.r13.0/compiler.36424714_0"
        /*0030*/ 	.string	"-arch sm_100 -m 64 "



//--------------------- .note.nv.cuinfo           --------------------------
	.section	.note.nv.cuinfo,"",@"SHT_NOTE"
	.sectionflags	@"SHF_NOTE_NV_CUINFO"
        /*0018*/ 	.short	0x0002
        /*001a*/ 	.short	0x0064
        /*001c*/ 	.short	0x0082
	.zero		2


//--------------------- .nv.info                  --------------------------
	.section	.nv.info,"",@"SHT_CUDA_INFO"
	.align	4


	//----- nvinfo : EIATTR_REGCOUNT
	.align		4
        /*0000*/ 	.byte	0x04, 0x2f
        /*0002*/ 	.short	(.L_1 - .L_0)
	.align		4
.L_0:
        /*0004*/ 	.word	index@(removeUselessHelper)
        /*0008*/ 	.word	0x0000001f


	//----- nvinfo : EIATTR_FRAME_SIZE
	.align		4
.L_1:
        /*000c*/ 	.byte	0x04, 0x11
        /*000e*/ 	.short	(.L_3 - .L_2)
	.align		4
.L_2:
        /*0010*/ 	.word	index@(removeUselessHelper)
        /*0014*/ 	.word	0x00000000


	//----- nvinfo : EIATTR_MIN_STACK_SIZE
	.align		4
.L_3:
        /*0018*/ 	.byte	0x04, 0x12
        /*001a*/ 	.short	(.L_5 - .L_4)
	.align		4
.L_4:
        /*001c*/ 	.word	index@(removeUselessHelper)
        /*0020*/ 	.word	0x00000000
.L_5:


//--------------------- .nv.compat                --------------------------
	.section	.nv.compat,"",@"SHT_CUDA_COMPAT_INFO"
	.align	4
        /*0000*/ 	.byte	0x02, 0x09, 0x00, 0x00, 0x02, 0x02, 0x01, 0x00, 0x02, 0x05, 0x05, 0x00, 0x03, 0x07, 0x01, 0x01
        /*0010*/ 	.byte	0x02, 0x03, 0x00, 0x00, 0x02, 0x06, 0x01, 0x00, 0x04, 0x0b, 0x08, 0x00, 0x01, 0x00, 0x00, 0x00
        /*0020*/ 	.byte	0x00, 0x00, 0x00, 0x00


//--------------------- .nv.info.removeUselessHelper --------------------------
	.section	.nv.info.removeUselessHelper,"",@"SHT_CUDA_INFO"
	.sectionflags	@""
	.align	4


	//----- nvinfo : EIATTR_CUDA_API_VERSION
	.align		4
        /*0000*/ 	.byte	0x04, 0x37
        /*0002*/ 	.short	(.L_7 - .L_6)
.L_6:
        /*0004*/ 	.word	0x00000082


	//----- nvinfo : EIATTR_KPARAM_INFO
	.align		4
.L_7:
        /*0008*/ 	.byte	0x04, 0x17
        /*000a*/ 	.short	(.L_9 - .L_8)
.L_8:
        /*000c*/ 	.word	0x00000000
        /*0010*/ 	.short	0x000c
        /*0012*/ 	.short	0x0060
        /*0014*/ 	.byte	0x00, 0xf0, 0x11, 0x00


	//----- nvinfo : EIATTR_KPARAM_INFO
	.align		4
.L_9:
        /*0018*/ 	.byte	0x04, 0x17
        /*001a*/ 	.short	(.L_11 - .L_10)
.L_10:
        /*001c*/ 	.word	0x00000000
        /*0020*/ 	.short	0x000b
        /*0022*/ 	.short	0x0058
        /*0024*/ 	.byte	0x00, 0xf5, 0x21, 0x00


	//----- nvinfo : EIATTR_KPARAM_INFO
	.align		4
.L_11:
        /*0028*/ 	.byte	0x04, 0x17
        /*002a*/ 	.short	(.L_13 - .L_12)
.L_12:
        /*002c*/ 	.word	0x00000000
        /*0030*/ 	.short	0x000a
        /*0032*/ 	.short	0x0050
        /*0034*/ 	.byte	0x00, 0xf0, 0x11, 0x00


	//----- nvinfo : EIATTR_KPARAM_INFO
	.align		4
.L_13:
        /*0038*/ 	.byte	0x04, 0x17
        /*003a*/ 	.short	(.L_15 - .L_14)
.L_14:
        /*003c*/ 	.word	0x00000000
        /*0040*/ 	.short	0x0009
        /*0042*/ 	.short	0x0048
        /*0044*/ 	.byte	0x00, 0xf5, 0x21, 0x00


	//----- nvinfo : EIATTR_KPARAM_INFO
	.align		4
.L_15:
        /*0048*/ 	.byte	0x04, 0x17
        /*004a*/ 	.short	(.L_17 - .L_16)
.L_16:
        /*004c*/ 	.word	0x00000000
        /*0050*/ 	.short	0x0008
        /*0052*/ 	.short	0x0040
        /*0054*/ 	.byte	0x00, 0xf0, 0x11, 0x00


	//----- nvinfo : EIATTR_KPARAM_INFO
	.align		4
.L_17:
        /*0058*/ 	.byte	0x04, 0x17
        /*005a*/ 	.short	(.L_19 - .L_18)
.L_18:
        /*005c*/ 	.word	0x00000000
        /*0060*/ 	.short	0x0007
        /*0062*/ 	.short	0x0038
        /*0064*/ 	.byte	0x00, 0xf5, 0x21, 0x00


	//----- nvinfo : EIATTR_KPARAM_INFO
	.align		4
.L_19:
        /*0068*/ 	.byte	0x04, 0x17
        /*006a*/ 	.short	(.L_21 - .L_20)
.L_20:
        /*006c*/ 	.word	0x00000000
        /*0070*/ 	.short	0x0006
        /*0072*/ 	.short	0x0030
        /*0074*/ 	.byte	0x00, 0xf5, 0x21, 0x00


	//----- nvinfo : EIATTR_KPARAM_INFO
	.align		4
.L_21:
        /*0078*/ 	.byte	0x04, 0x17
        /*007a*/ 	.short	(.L_23 - .L_22)
.L_22:
        /*007c*/ 	.word	0x00000000
        /*0080*/ 	.short	0x0005
        /*0082*/ 	.short	0x0028
        /*0084*/ 	.byte	0x00, 0xf0, 0x11, 0x00


	//----- nvinfo : EIATTR_KPARAM_INFO
	.align		4
.L_23:
        /*0088*/ 	.byte	0x04, 0x17
        /*008a*/ 	.short	(.L_25 - .L_24)
.L_24:
        /*008c*/ 	.word	0x00000000
        /*0090*/ 	.short	0x0004
        /*0092*/ 	.short	0x0020
        /*0094*/ 	.byte	0x00, 0xf5, 0x21, 0x00


	//----- nvinfo : EIATTR_KPARAM_INFO
	.align		4
.L_25:
        /*0098*/ 	.byte	0x04, 0x17
        /*009a*/ 	.short	(.L_27 - .L_26)
.L_26:
        /*009c*/ 	.word	0x00000000
        /*00a0*/ 	.short	0x0003
        /*00a2*/ 	.short	0x0018
        /*00a4*/ 	.byte	0x00, 0xf0, 0x11, 0x00


	//----- nvinfo : EIATTR_KPARAM_INFO
	.align		4
.L_27:
        /*00a8*/ 	.byte	0x04, 0x17
        /*00aa*/ 	.short	(.L_29 - .L_28)
.L_28:
        /*00ac*/ 	.word	0x00000000
        /*00b0*/ 	.short	0x0002
        /*00b2*/ 	.short	0x0010
        /*00b4*/ 	.byte	0x00, 0xf5, 0x21, 0x00


	//----- nvinfo : EIATTR_KPARAM_INFO
	.align		4
.L_29:
        /*00b8*/ 	.byte	0x04, 0x17
        /*00ba*/ 	.short	(.L_31 - .L_30)
.L_30:
        /*00bc*/ 	.word	0x00000000
        /*00c0*/ 	.short	0x0001
        /*00c2*/ 	.short	0x0008
        /*00c4*/ 	.byte	0x00, 0xf5, 0x21, 0x00


	//----- nvinfo : EIATTR_KPARAM_INFO
	.align		4
.L_31:
        /*00c8*/ 	.byte	0x04, 0x17
        /*00ca*/ 	.short	(.L_33 - .L_32)
.L_32:
        /*00cc*/ 	.word	0x00000000
        /*00d0*/ 	.short	0x0000
        /*00d2*/ 	.short	0x0000
        /*00d4*/ 	.byte	0x00, 0xf5, 0x21, 0x00


	//----- nvinfo : EIATTR_SPARSE_MMA_MASK
	.align		4
.L_33:
        /*00d8*/ 	.byte	0x03, 0x50
        /*00da*/ 	.short	0x0000


	//----- nvinfo : EIATTR_MAXREG_COUNT
	.align		4
        /*00dc*/ 	.byte	0x03, 0x1b
        /*00de*/ 	.short	0x00ff


	//----- nvinfo : EIATTR_MERCURY_ISA_VERSION
	.align		4
        /*00e0*/ 	.byte	0x03, 0x5f
        /*00e2*/ 	.short	0x0101


	//----- nvinfo : EIATTR_VRC_CTA_INIT_COUNT
	.align		4
        /*00e4*/ 	.byte	0x02, 0x4a
	.zero		1
	.zero		1


	//----- nvinfo : EIATTR_EXIT_INSTR_OFFSETS
	.align		4
        /*00e8*/ 	.byte	0x04, 0x1c
        /*00ea*/ 	.short	(.L_35 - .L_34)


	//   ....[0]....
.L_34:
        /*00ec*/ 	.word	0x00000070


	//   ....[1]....
        /*00f0*/ 	.word	0x000000a0


	//   ....[2]....
        /*00f4*/ 	.word	0x000010c0


	//   ....[3]....
        /*00f8*/ 	.word	0x00002530


	//----- nvinfo : EIATTR_CRS_STACK_SIZE
	.align		4
.L_35:
        /*00fc*/ 	.byte	0x04, 0x1e
        /*00fe*/ 	.short	(.L_37 - .L_36)
.L_36:
        /*0100*/ 	.word	0x00000000


	//----- nvinfo : EIATTR_CBANK_PARAM_SIZE
	.align		4
.L_37:
        /*0104*/ 	.byte	0x03, 0x19
        /*0106*/ 	.short	0x0064


	//----- nvinfo : EIATTR_PARAM_CBANK
	.align		4
        /*0108*/ 	.byte	0x04, 0x0a
        /*010a*/ 	.short	(.L_39 - .L_38)
	.align		4
.L_38:
        /*010c*/ 	.word	index@(.nv.constant0.removeUselessHelper)
        /*0110*/ 	.short	0x0380
        /*0112*/ 	.short	0x0064


	//----- nvinfo : EIATTR_SW_WAR
	.align		4
.L_39:
        /*0114*/ 	.byte	0x04, 0x36
        /*0116*/ 	.short	(.L_41 - .L_40)
.L_40:
        /*0118*/ 	.word	0x00000008
.L_41:


//--------------------- .nv.callgraph             --------------------------
	.section	.nv.callgraph,"",@"SHT_CUDA_CALLGRAPH"
	.align	4
	.sectionentsize	8
	.align		4
        /*0000*/ 	.word	0x00000000
	.align		4
        /*0004*/ 	.word	0xffffffff
	.align		4
        /*0008*/ 	.word	0x00000000
	.align		4
        /*000c*/ 	.word	0xfffffffe
	.align		4
        /*0010*/ 	.word	0x00000000
	.align		4
        /*0014*/ 	.word	0xfffffffd
	.align		4
        /*0018*/ 	.word	0x00000000
	.align		4
        /*001c*/ 	.word	0xfffffffc


//--------------------- .text.removeUselessHelper --------------------------
	.section	.text.removeUselessHelper,"ax",@progbits
	.align	128
        .global         removeUselessHelper
        .type           removeUselessHelper,@function
        .size           removeUselessHelper,(.L_x_46 - removeUselessHelper)
        .other          removeUselessHelper,@"STO_CUDA_ENTRY STV_DEFAULT"
removeUselessHelper:
.text.removeUselessHelper:
[----:B------:R-:W-:Y:S01]  /*0000*/  LDC R1, c[0x0][0x37c] ;  /* 0x0000df00ff017b82 */ /* 0x000fe20000000800 */
[----:B------:R-:W0:Y:S07]  /*0010*/  S2R R3, SR_TID.X ;  /* 0x0000000000037919 */ /* 0x000e2e0000002100 */
[----:B------:R-:W0:Y:S01]  /*0020*/  S2UR UR4, SR_CTAID.X ;  /* 0x00000000000479c3 */ /* 0x000e220000002500 */
[----:B------:R-:W1:Y:S07]  /*0030*/  LDCU UR5, c[0x0][0x3a8] ;  /* 0x00007500ff0577ac */ /* 0x000e6e0008000800 */
[----:B------:R-:W0:Y:S02]  /*0040*/  LDC R0, c[0x0][0x360] ;  /* 0x0000d800ff007b82 */ /* 0x000e240000000800 */
[----:B0-----:R-:W-:-:S05]  /*0050*/  IMAD R0, R0, UR4, R3 ;  /* 0x0000000400007c24 */ /* 0x001fca000f8e0203 */
[----:B-1----:R-:W-:-:S13]  /*0060*/  ISETP.GE.AND P0, PT, R0, UR5, PT ;  /* 0x0000000500007c0c */ /* 0x002fda000bf06270 */
[----:B------:R-:W-:Y:S05]  /*0070*/  @P0 EXIT ;  /* 0x000000000000094d */ /* 0x000fea0003800000 */
[----:B------:R-:W0:Y:S02]  /*0080*/  LDC R2, c[0x0][0x3c0] ;  /* 0x0000f000ff027b82 */ /* 0x000e240000000800 */
[----:B0-----:R-:W-:-:S13]  /*0090*/  ISETP.GE.AND P0, PT, R2, 0x1, PT ;  /* 0x000000010200780c */ /* 0x001fda0003f06270 */
[----:B------:R-:W-:Y:S05]  /*00a0*/  @!P0 EXIT ;  /* 0x000000000000894d */ /* 0x000fea0003800000 */
[----:B------:R-:W0:Y:S01]  /*00b0*/  LDC.64 R4, c[0x0][0x3b0] ;  /* 0x0000ec00ff047b82 */ /* 0x000e220000000a00 */
[----:B------:R-:W1:Y:S01]  /*00c0*/  LDCU.64 UR6, c[0x0][0x358] ;  /* 0x00006b00ff0677ac */ /* 0x000e620008000a00 */
[----:B------:R-:W2:Y:S06]  /*00d0*/  LDCU UR4, c[0x0][0x3d0] ;  /* 0x00007a00ff0477ac */ /* 0x000eac0008000800 */
[----:B------:R-:W3:Y:S08]  /*00e0*/  LDC.64 R14, c[0x0][0x3a0] ;  /* 0x0000e800ff0e7b82 */ /* 0x000ef00000000a00 */
[----:B------:R-:W4:Y:S01]  /*00f0*/  LDC.64 R16, c[0x0][0x3d8] ;  /* 0x0000f600ff107b82 */ /* 0x000f220000000a00 */
[----:B0-----:R-:W-:-:S06]  /*0100*/  IMAD.WIDE R4, R0, 0x4, R4 ;  /* 0x0000000400047825 */ /* 0x001fcc00078e0204 */
[----:B-1----:R-:W4:Y:S01]  /*0110*/  LDG.E R5, desc[UR6][R4.64] ;  /* 0x0000000604057981 */ /* 0x002f22000c1e1900 */
[----:B--2---:R-:W-:Y:S02]  /*0120*/  IMAD R2, R2, UR4, RZ ;  /* 0x0000000402027c24 */ /* 0x004fe4000f8e02ff */
[----:B---3--:R-:W-:-:S03]  /*0130*/  IMAD.WIDE R14, R0, 0x4, R14 ;  /* 0x00000004000e7825 */ /* 0x008fc600078e020e */
[----:B------:R-:W-:Y:S01]  /*0140*/  ISETP.GT.AND P0, PT, R2, RZ, PT ;  /* 0x000000ff0200720c */ /* 0x000fe20003f04270 */
[----:B----4-:R-:W-:-:S12]  /*0150*/  IMAD.WIDE R16, R5, 0x4, R16 ;  /* 0x0000000405107825 */ /* 0x010fd800078e0210 */
[----:B------:R-:W-:Y:S05]  /*0160*/  @P0 BRA `(.L_x_0) ;  /* 0x0000000c00d80947 */ /* 0x000fea0003800000 */
[----:B------:R-:W-:-:S05]  /*0170*/  UMOV UR4, URZ ;  /* 0x000000ff00047c82 */ /* 0x000fca0008000000 */
.L_x_17:
[----:B--2---:R-:W2:Y:S04]  /*0180*/  LDG.E R13, desc[UR6][R14.64+0x4] ;  /* 0x000004060e0d7981 */ /* 0x004ea8000c1e1900 */
[----:B----4-:R-:W2:Y:S01]  /*0190*/  LDG.E R2, desc[UR6][R14.64] ;  /* 0x000000060e027981 */ /* 0x010ea2000c1e1900 */
[----:B------:R-:W-:Y:S01]  /*01a0*/  BSSY.RECONVERGENT B1, `(.L_x_1) ;  /* 0x00000e7000017945 */ /* 0x000fe20003800200 */
[----:B--2---:R-:W-:-:S13]  /*01b0*/  ISETP.GE.AND P0, PT, R2, R13, PT ;  /* 0x0000000d0200720c */ /* 0x004fda0003f06270 */
[----:B01-3--:R-:W-:Y:S05]  /*01c0*/  @P0 BRA `(.L_x_2) ;  /* 0x0000000c00900947 */ /* 0x00bfea0003800000 */
[----:B------:R-:W0:Y:S01]  /*01d0*/  LDCU.128 UR8, c[0x0][0x380] ;  /* 0x00007000ff0877ac */ /* 0x000e220008000c00 */
[----:B------:R-:W-:Y:S01]  /*01e0*/  IMAD.SHL.U32 R4, R2, 0x8, RZ ;  /* 0x0000000802047824 */ /* 0x000fe200078e00ff */
[----:B------:R-:W-:Y:S01]  /*01f0*/  SHF.R.S32.HI R3, RZ, 0x1f, R2 ;  /* 0x0000001fff037819 */ /* 0x000fe20000011402 */
[----:B------:R-:W-:-:S03]  /*0200*/  IMAD.MOV.U32 R21, RZ, RZ, RZ ;  /* 0x000000ffff157224 */ /* 0x000fc600078e00ff */
[----:B------:R-:W-:Y:S02]  /*0210*/  SHF.L.U64.HI R3, R2, 0x3, R3 ;  /* 0x0000000302037819 */ /* 0x000fe40000010203 */
[----:B------:R-:W-:Y:S02]  /*0220*/  SHF.R.S32.HI R2, RZ, 0x1f, R13 ;  /* 0x0000001fff027819 */ /* 0x000fe4000001140d */
[C---:B0-----:R-:W-:Y:S02]  /*0230*/  IADD3 R17, P0, PT, R4.reuse, UR8, RZ ;  /* 0x0000000804117c10 */ /* 0x041fe4000ff1e0ff */
[----:B------:R-:W-:Y:S02]  /*0240*/  LEA R16, P2, R13, UR8, 0x3 ;  /* 0x000000080d107c11 */ /* 0x000fe4000f8418ff */
[----:B------:R-:W-:Y:S02]  /*0250*/  IADD3 R4, P1, PT, R4, UR10, RZ ;  /* 0x0000000a04047c10 */ /* 0x000fe4000ff3e0ff */
[----:B------:R-:W-:-:S02]  /*0260*/  IADD3.X R12, PT, PT, R3, UR9, RZ, P0, !PT ;  /* 0x00000009030c7c10 */ /* 0x000fc400087fe4ff */
[----:B------:R-:W-:Y:S01]  /*0270*/  LEA.HI.X R13, R13, UR9, R2, 0x3, P2 ;  /* 0x000000090d0d7c11 */ /* 0x000fe200090f1c02 */
[----:B------:R-:W-:Y:S01]  /*0280*/  IMAD.MOV.U32 R2, RZ, RZ, R17 ;  /* 0x000000ffff027224 */ /* 0x000fe200078e0011 */
[----:B------:R-:W-:Y:S01]  /*0290*/  IADD3.X R5, PT, PT, R3, UR11, RZ, P1, !PT ;  /* 0x0000000b03057c10 */ /* 0x000fe20008ffe4ff */
[----:B------:R-:W-:-:S07]  /*02a0*/  IMAD.MOV.U32 R3, RZ, RZ, R12 ;  /* 0x000000ffff037224 */ /* 0x000fce00078e000c */
.L_x_16:
[----:B0123--:R0:W2:Y:S01]  /*02b0*/  LDG.E.64 R10, desc[UR6][R2.64] ;  /* 0x00000006020a7981 */ /* 0x00f0a2000c1e1b00 */
[----:B------:R-:W-:Y:S01]  /*02c0*/  IADD3 R22, P0, PT, R4, 0x8, RZ ;  /* 0x0000000804167810 */ /* 0x000fe20007f1e0ff */
[----:B------:R-:W-:Y:S01]  /*02d0*/  IMAD.MOV.U32 R6, RZ, RZ, R4 ;  /* 0x000000ffff067224 */ /* 0x000fe200078e0004 */
[----:B------:R-:W-:Y:S01]  /*02e0*/  MOV R7, R5 ;  /* 0x0000000500077202 */ /* 0x000fe20000000f00 */
[----:B------:R-:W-:Y:S01]  /*02f0*/  IMAD.MOV.U32 R8, RZ, RZ, R2 ;  /* 0x000000ffff087224 */ /* 0x000fe200078e0002 */
[----:B------:R-:W-:Y:S01]  /*0300*/  IADD3 R23, P2, PT, R2, 0x8, RZ ;  /* 0x0000000802177810 */ /* 0x000fe20007f5e0ff */
[----:B------:R-:W-:Y:S01]  /*0310*/  IMAD.X R5, RZ, RZ, R5, P0 ;  /* 0x000000ffff057224 */ /* 0x000fe200000e0605 */
[----:B------:R-:W-:Y:S01]  /*0320*/  ISETP.NE.AND P0, PT, R21, UR4, PT ;  /* 0x0000000415007c0c */ /* 0x000fe2000bf05270 */
[----:B------:R-:W-:Y:S01]  /*0330*/  BSSY.RECONVERGENT B0, `(.L_x_3) ;  /* 0x00000c9000007945 */ /* 0x000fe20003800200 */
[----:B------:R-:W-:Y:S01]  /*0340*/  IADD3 R4, P1, PT, R17, 0x8, RZ ;  /* 0x0000000811047810 */ /* 0x000fe20007f3e0ff */
[----:B------:R-:W-:Y:S01]  /*0350*/  IMAD.X R24, RZ, RZ, R3, P2 ;  /* 0x000000ffff187224 */ /* 0x000fe200010e0603 */
[----:B------:R-:W-:Y:S01]  /*0360*/  MOV R18, R17 ;  /* 0x0000001100127202 */ /* 0x000fe20000000f00 */
[----:B------:R-:W-:-:S02]  /*0370*/  IMAD.MOV.U32 R19, RZ, RZ, R12 ;  /* 0x000000ffff137224 */ /* 0x000fc400078e000c */
[----:B0-----:R-:W-:Y:S02]  /*0380*/  IMAD.X R2, RZ, RZ, R12, P1 ;  /* 0x000000ffff027224 */ /* 0x001fe400008e060c */
[----:B------:R-:W-:Y:S01]  /*0390*/  IMAD.MOV.U32 R9, RZ, RZ, R3 ;  /* 0x000000ffff097224 */ /* 0x000fe200078e0003 */
[----:B------:R-:W-:Y:S01]  /*03a0*/  MOV R3, R24 ;  /* 0x0000001800037202 */ /* 0x000fe20000000f00 */
[----:B------:R-:W-:Y:S02]  /*03b0*/  IMAD.MOV.U32 R17, RZ, RZ, R4 ;  /* 0x000000ffff117224 */ /* 0x000fe400078e0004 */
[----:B------:R-:W-:Y:S02]  /*03c0*/  IMAD.MOV.U32 R12, RZ, RZ, R2 ;  /* 0x000000ffff0c7224 */ /* 0x000fe400078e0002 */
[----:B------:R-:W-:Y:S02]  /*03d0*/  IMAD.MOV.U32 R4, RZ, RZ, R22 ;  /* 0x000000ffff047224 */ /* 0x000fe400078e0016 */
[----:B------:R-:W-:Y:S01]  /*03e0*/  IMAD.MOV.U32 R2, RZ, RZ, R23 ;  /* 0x000000ffff027224 */ /* 0x000fe200078e0017 */
[----:B--2---:R0:W1:Y:S01]  /*03f0*/  F2I.F64.TRUNC R20, R10 ;  /* 0x0000000a00147311 */ /* 0x004062000030d100 */
[----:B------:R-:W-:Y:S05]  /*0400*/  @!P0 BRA `(.L_x_4) ;  /* 0x00000000003c8947 */ /* 0x000fea0003800000 */
[----:B-1----:R-:W-:-:S13]  /*0410*/  ISETP.GE.AND P0, PT, R20, 0x1, PT ;  /* 0x000000011400780c */ /* 0x002fda0003f06270 */
[----:B------:R-:W-:Y:S05]  /*0420*/  @!P0 BRA `(.L_x_5) ;  /* 0x0000000800e48947 */ /* 0x000fea0003800000 */
[----:B------:R-:W-:-:S04]  /*0430*/  VIADD R3, R20, 0xffffffff ;  /* 0xffffffff14037836 */ /* 0x000fc80000000000 */
[----:B------:R-:W-:-:S04]  /*0440*/  IMAD.WIDE.U32 R8, R3, 0x8, R8 ;  /* 0x0000000803087825 */ /* 0x000fc800078e0008 */
[----:B------:R-:W-:Y:S01]  /*0450*/  IMAD.WIDE.U32 R6, R3, 0x8, R6 ;  /* 0x0000000803067825 */ /* 0x000fe200078e0006 */
[----:B------:R-:W-:-:S03]  /*0460*/  IADD3 R8, P0, PT, R8, 0x10, RZ ;  /* 0x0000001008087810 */ /* 0x000fc60007f1e0ff */
[----:B------:R-:W-:Y:S01]  /*0470*/  IMAD.WIDE.U32 R2, R3, 0x8, R18 ;  /* 0x0000000803027825 */ /* 0x000fe200078e0012 */
[----:B------:R-:W-:-:S03]  /*0480*/  IADD3 R4, P1, PT, R6, 0x10, RZ ;  /* 0x0000001006047810 */ /* 0x000fc60007f3e0ff */
[----:B------:R-:W-:Y:S01]  /*0490*/  IMAD.X R9, RZ, RZ, R9, P0 ;  /* 0x000000ffff097224 */ /* 0x000fe200000e0609 */
[----:B------:R-:W-:Y:S01]  /*04a0*/  IADD3 R17, P2, PT, R2, 0x10, RZ ;  /* 0x0000001002117810 */ /* 0x000fe20007f5e0ff */
[----:B------:R-:W-:Y:S02]  /*04b0*/  IMAD.X R5, RZ, RZ, R7, P1 ;  /* 0x000000ffff057224 */ /* 0x000fe400008e0607 */
[----:B------:R-:W-:Y:S02]  /*04c0*/  IMAD.MOV.U32 R2, RZ, RZ, R8 ;  /* 0x000000ffff027224 */ /* 0x000fe400078e0008 */
[----:B------:R-:W-:Y:S01]  /*04d0*/  IMAD.X R12, RZ, RZ, R3, P2 ;  /* 0x000000ffff0c7224 */ /* 0x000fe200010e0603 */
[----:B------:R-:W-:Y:S01]  /*04e0*/  MOV R3, R9 ;  /* 0x0000000900037202 */ /* 0x000fe20000000f00 */
[----:B------:R-:W-:Y:S06]  /*04f0*/  BRA `(.L_x_5) ;  /* 0x0000000800b07947 */ /* 0x000fec0003800000 */
.L_x_4:
[----:B-1----:R-:W-:-:S13]  /*0500*/  ISETP.GE.AND P0, PT, R20, 0x1, PT ;  /* 0x000000011400780c */ /* 0x002fda0003f06270 */
[----:B------:R-:W-:Y:S05]  /*0510*/  @!P0 BRA `(.L_x_5) ;  /* 0x0000000800a88947 */ /* 0x000fea0003800000 */
[C---:B------:R-:W-:Y:S01]  /*0520*/  ISETP.GE.U32.AND P0, PT, R20.reuse, 0x10, PT ;  /* 0x000000101400780c */ /* 0x040fe20003f06070 */
[----:B------:R-:W-:Y:S01]  /*0530*/  BSSY.RECONVERGENT B2, `(.L_x_6) ;  /* 0x000003a000027945 */ /* 0x000fe20003800200 */
[----:B------:R-:W-:-:S11]  /*0540*/  LOP3.LUT R24, R20, 0xf, RZ, 0xc0, !PT ;  /* 0x0000000f14187812 */ /* 0x000fd600078ec0ff */
[----:B------:R-:W-:Y:S05]  /*0550*/  @!P0 BRA `(.L_x_7) ;  /* 0x0000000000dc8947 */ /* 0x000fea0003800000 */
[----:B------:R-:W-:Y:S01]  /*0560*/  BSSY.RECONVERGENT B3, `(.L_x_8) ;  /* 0x0000034000037945 */ /* 0x000fe20003800200 */
[----:B------:R-:W-:Y:S01]  /*0570*/  LOP3.LUT R17, R20, 0x7ffffff0, RZ, 0xc0, !PT ;  /* 0x7ffffff014117812 */ /* 0x000fe200078ec0ff */
[----:B------:R-:W-:-:S07]  /*0580*/  IMAD.MOV.U32 R8, RZ, RZ, RZ ;  /* 0x000000ffff087224 */ /* 0x000fce00078e00ff */
.L_x_9:
[----:B------:R-:W-:Y:S01]  /*0590*/  IMAD.MOV.U32 R6, RZ, RZ, 0x0 ;  /* 0x00000000ff067424 */ /* 0x000fe200078e00ff */
[----:B------:R-:W-:Y:S01]  /*05a0*/  STG.E.64 desc[UR6][R2.64], RZ ;  /* 0x000000ff02007986 */ /* 0x000fe2000c101b06 */
[----:B------:R-:W-:Y:S01]  /*05b0*/  IMAD.MOV.U32 R7, RZ, RZ, 0x3ff00000 ;  /* 0x3ff00000ff077424 */ /* 0x000fe200078e00ff */
[----:B0-----:R-:W-:Y:S01]  /*05c0*/  IADD3 R11, P2, PT, R2, 0x80, RZ ;  /* 0x00000080020b7810 */ /* 0x001fe20007f5e0ff */
[----:B------:R-:W-:Y:S01]  /*05d0*/  VIADD R8, R8, 0x10 ;  /* 0x0000001008087836 */ /* 0x000fe20000000000 */
[----:B------:R-:W-:Y:S01]  /*05e0*/  IADD3 R9, P3, PT, R4, 0x80, RZ ;  /* 0x0000008004097810 */ /* 0x000fe20007f7e0ff */
[----:B------:R-:W-:Y:S01]  /*05f0*/  IMAD.MOV.U32 R22, RZ, RZ, R18 ;  /* 0x000000ffff167224 */ /* 0x000fe200078e0012 */
[----:B------:R-:W-:Y:S01]  /*0600*/  STG.E.64 desc[UR6][R4.64], R6 ;  /* 0x0000000604007986 */ /* 0x000fe2000c101b06 */
[----:B------:R-:W-:Y:S01]  /*0610*/  IADD3 R18, P1, PT, R18, 0x80, RZ ;  /* 0x0000008012127810 */ /* 0x000fe20007f3e0ff */
[----:B------:R-:W-:Y:S01]  /*0620*/  IMAD.MOV.U32 R23, RZ, RZ, R19 ;  /* 0x000000ffff177224 */ /* 0x000fe200078e0013 */
[----:B------:R-:W-:Y:S01]  /*0630*/  ISETP.NE.AND P0, PT, R8, R17, PT ;  /* 0x000000110800720c */ /* 0x000fe20003f05270 */
[----:B------:R-:W-:Y:S01]  /*0640*/  STG.E.64 desc[UR6][R2.64+0x8], RZ ;  /* 0x000008ff02007986 */ /* 0x000fe2000c101b06 */
[----:B------:R-:W-:Y:S01]  /*0650*/  IADD3.X R12, PT, PT, RZ, R3, RZ, P2, !PT ;  /* 0x00000003ff0c7210 */ /* 0x000fe200017fe4ff */
[----:B------:R-:W-:-:S02]  /*0660*/  IMAD.X R10, RZ, RZ, R5, P3 ;  /* 0x000000ffff0a7224 */ /* 0x000fc400018e0605 */
[----:B------:R-:W-:Y:S01]  /*0670*/  STG.E.64 desc[UR6][R4.64+0x8], R6 ;  /* 0x0000080604007986 */ /* 0x000fe2000c101b06 */
[----:B------:R-:W-:-:S03]  /*0680*/  IMAD.X R19, RZ, RZ, R19, P1 ;  /* 0x000000ffff137224 */ /* 0x000fc600008e0613 */
[----:B------:R-:W-:Y:S04]  /*0690*/  STG.E.64 desc[UR6][R2.64+0x10], RZ ;  /* 0x000010ff02007986 */ /* 0x000fe8000c101b06 */
[----:B------:R-:W-:Y:S04]  /*06a0*/  STG.E.64 desc[UR6][R4.64+0x10], R6 ;  /* 0x0000100604007986 */ /* 0x000fe8000c101b06 */
        /* <DEDUP_REMOVED lines=24> */
[----:B------:R0:W-:Y:S04]  /*0830*/  STG.E.64 desc[UR6][R2.64+0x78], RZ ;  /* 0x000078ff02007986 */ /* 0x0001e8000c101b06 */
[----:B------:R1:W-:Y:S01]  /*0840*/  STG.E.64 desc[UR6][R4.64+0x78], R6 ;  /* 0x0000780604007986 */ /* 0x0003e2000c101b06 */
[----:B0-----:R-:W-:-:S02]  /*0850*/  IMAD.MOV.U32 R2, RZ, RZ, R11 ;  /* 0x000000ffff027224 */ /* 0x001fc400078e000b */
[----:B------:R-:W-:Y:S01]  /*0860*/  IMAD.MOV.U32 R3, RZ, RZ, R12 ;  /* 0x000000ffff037224 */ /* 0x000fe200078e000c */
[----:B-1----:R-:W-:Y:S01]  /*0870*/  MOV R4, R9 ;  /* 0x0000000900047202 */ /* 0x002fe20000000f00 */
[----:B------:R-:W-:Y:S01]  /*0880*/  IMAD.MOV.U32 R5, RZ, RZ, R10 ;  /* 0x000000ffff057224 */ /* 0x000fe200078e000a */
[----:B------:R-:W-:Y:S06]  /*0890*/  @P0 BRA `(.L_x_9) ;  /* 0xfffffffc003c0947 */ /* 0x000fec000383ffff */
[----:B------:R-:W-:Y:S05]  /*08a0*/  BSYNC.RECONVERGENT B3 ;  /* 0x0000000000037941 */ /* 0x000fea0003800200 */
.L_x_8:
[----:B------:R-:W-:-:S05]  /*08b0*/  IADD3 R17, P0, PT, R22, 0x88, RZ ;  /* 0x0000008816117810 */ /* 0x000fca0007f1e0ff */
[----:B------:R-:W-:-:S08]  /*08c0*/  IMAD.X R12, RZ, RZ, R23, P0 ;  /* 0x000000ffff0c7224 */ /* 0x000fd000000e0617 */
.L_x_7:
[----:B------:R-:W-:Y:S05]  /*08d0*/  BSYNC.RECONVERGENT B2 ;  /* 0x0000000000027941 */ /* 0x000fea0003800200 */
.L_x_6:
[----:B------:R-:W-:Y:S01]  /*08e0*/  ISETP.NE.AND P0, PT, R24, RZ, PT ;  /* 0x000000ff1800720c */ /* 0x000fe20003f05270 */
[----:B------:R-:W-:-:S12]  /*08f0*/  BSSY.RECONVERGENT B2, `(.L_x_10) ;  /* 0x000006a000027945 */ /* 0x000fd80003800200 */
[----:B------:R-:W-:Y:S05]  /*0900*/  @!P0 BRA `(.L_x_11) ;  /* 0x0000000400a08947 */ /* 0x000fea0003800000 */
[----:B------:R-:W-:Y:S01]  /*0910*/  ISETP.GE.U32.AND P1, PT, R24, 0x8, PT ;  /* 0x000000081800780c */ /* 0x000fe20003f26070 */
[----:B------:R-:W-:Y:S01]  /*0920*/  BSSY.RECONVERGENT B3, `(.L_x_12) ;  /* 0x0000024000037945 */ /* 0x000fe20003800200 */
[----:B------:R-:W-:-:S04]  /*0930*/  LOP3.LUT R25, R20, 0x7, RZ, 0xc0, !PT ;  /* 0x0000000714197812 */ /* 0x000fc800078ec0ff */
[----:B------:R-:W-:-:S07]  /*0940*/  ISETP.NE.AND P0, PT, R25, RZ, PT ;  /* 0x000000ff1900720c */ /* 0x000fce0003f05270 */
[----:B------:R-:W-:Y:S06]  /*0950*/  @!P1 BRA `(.L_x_13) ;  /* 0x0000000000809947 */ /* 0x000fec0003800000 */
[----:B------:R-:W-:Y:S01]  /*0960*/  IMAD.MOV.U32 R6, RZ, RZ, 0x0 ;  /* 0x00000000ff067424 */ /* 0x000fe200078e00ff */
[----:B------:R-:W-:Y:S01]  /*0970*/  STG.E.64 desc[UR6][R2.64], RZ ;  /* 0x000000ff02007986 */ /* 0x000fe2000c101b06 */
[----:B------:R-:W-:Y:S01]  /*0980*/  IMAD.MOV.U32 R7, RZ, RZ, 0x3ff00000 ;  /* 0x3ff00000ff077424 */ /* 0x000fe200078e00ff */
[----:B------:R-:W-:Y:S02]  /*0990*/  IADD3 R22, P1, PT, R2, 0x40, RZ ;  /* 0x0000004002167810 */ /* 0x000fe40007f3e0ff */
[C---:B0-----:R-:W-:Y:S02]  /*09a0*/  IADD3 R10, P2, PT, R17.reuse, 0x40, RZ ;  /* 0x00000040110a7810 */ /* 0x041fe40007f5e0ff */
[----:B------:R-:W-:Y:S01]  /*09b0*/  STG.E.64 desc[UR6][R4.64], R6 ;  /* 0x0000000604007986 */ /* 0x000fe2000c101b06 */
[----:B------:R-:W-:Y:S01]  /*09c0*/  IADD3 R8, P3, PT, R4, 0x40, RZ ;  /* 0x0000004004087810 */ /* 0x000fe20007f7e0ff */
[----:B------:R-:W-:Y:S01]  /*09d0*/  IMAD.X R23, RZ, RZ, R3, P1 ;  /* 0x000000ffff177224 */ /* 0x000fe200008e0603 */
[----:B------:R-:W-:Y:S01]  /*09e0*/  IADD3 R18, P4, PT, R17, 0x38, RZ ;  /* 0x0000003811127810 */ /* 0x000fe20007f9e0ff */
[----:B------:R-:W-:Y:S01]  /*09f0*/  STG.E.64 desc[UR6][R2.64+0x8], RZ ;  /* 0x000008ff02007986 */ /* 0x000fe2000c101b06 */
[----:B------:R-:W-:Y:S01]  /*0a00*/  IADD3.X R11, PT, PT, RZ, R12, RZ, P2, !PT ;  /* 0x0000000cff0b7210 */ /* 0x000fe200017fe4ff */
[----:B------:R-:W-:-:S02]  /*0a10*/  IMAD.X R9, RZ, RZ, R5, P3 ;  /* 0x000000ffff097224 */ /* 0x000fc400018e0605 */
[----:B------:R-:W-:Y:S01]  /*0a20*/  STG.E.64 desc[UR6][R4.64+0x8], R6 ;  /* 0x0000080604007986 */ /* 0x000fe2000c101b06 */
[----:B------:R-:W-:Y:S02]  /*0a30*/  IMAD.X R19, RZ, RZ, R12, P4 ;  /* 0x000000ffff137224 */ /* 0x000fe400020e060c */
[----:B------:R-:W-:Y:S01]  /*0a40*/  IMAD.MOV.U32 R17, RZ, RZ, R10 ;  /* 0x000000ffff117224 */ /* 0x000fe200078e000a */
[----:B------:R-:W-:Y:S01]  /*0a50*/  STG.E.64 desc[UR6][R2.64+0x10], RZ ;  /* 0x000010ff02007986 */ /* 0x000fe2000c101b06 */
[----:B------:R-:W-:-:S03]  /*0a60*/  IMAD.MOV.U32 R12, RZ, RZ, R11 ;  /* 0x000000ffff0c7224 */ /* 0x000fc600078e000b */
        /* <DEDUP_REMOVED lines=11> */
[----:B0-----:R-:W-:Y:S01]  /*0b20*/  MOV R2, R22 ;  /* 0x0000001600027202 */ /* 0x001fe20000000f00 */
[----:B------:R-:W-:-:S02]  /*0b30*/  IMAD.MOV.U32 R3, RZ, RZ, R23 ;  /* 0x000000ffff037224 */ /* 0x000fc400078e0017 */
[----:B-1----:R-:W-:Y:S02]  /*0b40*/  IMAD.MOV.U32 R4, RZ, RZ, R8 ;  /* 0x000000ffff047224 */ /* 0x002fe400078e0008 */
[----:B------:R-:W-:-:S07]  /*0b50*/  IMAD.MOV.U32 R5, RZ, RZ, R9 ;  /* 0x000000ffff057224 */ /* 0x000fce00078e0009 */
.L_x_13:
[----:B------:R-:W-:Y:S05]  /*0b60*/  BSYNC.RECONVERGENT B3 ;  /* 0x0000000000037941 */ /* 0x000fea0003800200 */
.L_x_12:
[----:B------:R-:W-:Y:S05]  /*0b70*/  @!P0 BRA `(.L_x_11) ;  /* 0x0000000400048947 */ /* 0x000fea0003800000 */
[----:B------:R-:W-:Y:S01]  /*0b80*/  ISETP.GE.U32.AND P1, PT, R25, 0x4, PT ;  /* 0x000000041900780c */ /* 0x000fe20003f26070 */
[----:B------:R-:W-:Y:S01]  /*0b90*/  BSSY.RECONVERGENT B3, `(.L_x_14) ;  /* 0x0000020000037945 */ /* 0x000fe20003800200 */
[----:B------:R-:W-:Y:S01]  /*0ba0*/  LOP3.LUT R20, R20, 0x3, RZ, 0xc0, !PT ;  /* 0x0000000314147812 */ /* 0x000fe200078ec0ff */
[----:B0-----:R-:W-:Y:S01]  /*0bb0*/  IMAD.MOV.U32 R10, RZ, RZ, R4 ;  /* 0x000000ffff0a7224 */ /* 0x001fe200078e0004 */
[----:B------:R-:W-:Y:S01]  /*0bc0*/  MOV R11, R5 ;  /* 0x00000005000b7202 */ /* 0x000fe20000000f00 */
[----:B------:R-:W-:Y:S01]  /*0bd0*/  IMAD.MOV.U32 R8, RZ, RZ, R2 ;  /* 0x000000ffff087224 */ /* 0x000fe200078e0002 */
[----:B------:R-:W-:Y:S01]  /*0be0*/  ISETP.NE.AND P0, PT, R20, RZ, PT ;  /* 0x000000ff1400720c */ /* 0x000fe20003f05270 */
[----:B------:R-:W-:-:S06]  /*0bf0*/  IMAD.MOV.U32 R9, RZ, RZ, R3 ;  /* 0x000000ffff097224 */ /* 0x000fcc00078e0003 */
[----:B------:R-:W-:Y:S06]  /*0c00*/  @!P1 BRA `(.L_x_15) ;  /* 0x0000000000609947 */ /* 0x000fec0003800000 */
[----:B------:R-:W-:Y:S01]  /*0c10*/  IMAD.MOV.U32 R6, RZ, RZ, 0x0 ;  /* 0x00000000ff067424 */ /* 0x000fe200078e00ff */
[C---:B------:R-:W-:Y:S01]  /*0c20*/  IADD3 R19, P2, PT, R17.reuse, 0x20, RZ ;  /* 0x0000002011137810 */ /* 0x040fe20007f5e0ff */
[----:B------:R-:W-:Y:S01]  /*0c30*/  IMAD.MOV.U32 R7, RZ, RZ, 0x3ff00000 ;  /* 0x3ff00000ff077424 */ /* 0x000fe200078e00ff */
[----:B------:R-:W-:Y:S01]  /*0c40*/  IADD3 R8, P1, PT, R2, 0x20, RZ ;  /* 0x0000002002087810 */ /* 0x000fe20007f3e0ff */
[----:B------:R-:W-:Y:S01]  /*0c50*/  STG.E.64 desc[UR6][R2.64], RZ ;  /* 0x000000ff02007986 */ /* 0x000fe2000c101b06 */
[----:B------:R-:W-:Y:S01]  /*0c60*/  IADD3 R10, P3, PT, R4, 0x20, RZ ;  /* 0x00000020040a7810 */ /* 0x000fe20007f7e0ff */
[----:B------:R-:W-:Y:S01]  /*0c70*/  IMAD.X R22, RZ, RZ, R12, P2 ;  /* 0x000000ffff167224 */ /* 0x000fe200010e060c */
[----:B------:R-:W-:Y:S01]  /*0c80*/  IADD3 R18, P4, PT, R17, 0x18, RZ ;  /* 0x0000001811127810 */ /* 0x000fe20007f9e0ff */
[----:B------:R-:W-:Y:S01]  /*0c90*/  STG.E.64 desc[UR6][R4.64], R6 ;  /* 0x0000000604007986 */ /* 0x000fe2000c101b06 */
[----:B------:R-:W-:Y:S01]  /*0ca0*/  IADD3.X R9, PT, PT, RZ, R3, RZ, P1, !PT ;  /* 0x00000003ff097210 */ /* 0x000fe20000ffe4ff */
[----:B------:R-:W-:-:S02]  /*0cb0*/  IMAD.X R11, RZ, RZ, R5, P3 ;  /* 0x000000ffff0b7224 */ /* 0x000fc400018e0605 */
[----:B------:R-:W-:Y:S01]  /*0cc0*/  STG.E.64 desc[UR6][R2.64+0x8], RZ ;  /* 0x000008ff02007986 */ /* 0x000fe2000c101b06 */
[----:B------:R-:W-:Y:S02]  /*0cd0*/  IMAD.MOV.U32 R17, RZ, RZ, R19 ;  /* 0x000000ffff117224 */ /* 0x000fe400078e0013 */
[----:B------:R-:W-:Y:S01]  /*0ce0*/  IMAD.X R19, RZ, RZ, R12, P4 ;  /* 0x000000ffff137224 */ /* 0x000fe200020e060c */
[----:B------:R-:W-:Y:S01]  /*0cf0*/  STG.E.64 desc[UR6][R4.64+0x8], R6 ;  /* 0x0000080604007986 */ /* 0x000fe2000c101b06 */
[----:B------:R-:W-:-:S03]  /*0d00*/  MOV R12, R22 ;  /* 0x00000016000c7202 */ /* 0x000fc60000000f00 */
[----:B------:R-:W-:Y:S04]  /*0d10*/  STG.E.64 desc[UR6][R2.64+0x10], RZ ;  /* 0x000010ff02007986 */ /* 0x000fe8000c101b06 */
[----:B------:R-:W-:Y:S04]  /*0d20*/  STG.E.64 desc[UR6][R4.64+0x10], R6 ;  /* 0x0000100604007986 */ /* 0x000fe8000c101b06 */
[----:B------:R0:W-:Y:S04]  /*0d30*/  STG.E.64 desc[UR6][R2.64+0x18], RZ ;  /* 0x000018ff02007986 */ /* 0x0001e8000c101b06 */
[----:B------:R1:W-:Y:S01]  /*0d40*/  STG.E.64 desc[UR6][R4.64+0x18], R6 ;  /* 0x0000180604007986 */ /* 0x0003e2000c101b06 */
[----:B0-----:R-:W-:-:S02]  /*0d50*/  IMAD.MOV.U32 R2, RZ, RZ, R8 ;  /* 0x000000ffff027224 */ /* 0x001fc400078e0008 */
[----:B------:R-:W-:Y:S02]  /*0d60*/  IMAD.MOV.U32 R3, RZ, RZ, R9 ;  /* 0x000000ffff037224 */ /* 0x000fe400078e0009 */
[----:B-1----:R-:W-:Y:S02]  /*0d70*/  IMAD.MOV.U32 R4, RZ, RZ, R10 ;  /* 0x000000ffff047224 */ /* 0x002fe400078e000a */
[----:B------:R-:W-:-:S07]  /*0d80*/  IMAD.MOV.U32 R5, RZ, RZ, R11 ;  /* 0x000000ffff057224 */ /* 0x000fce00078e000b */
.L_x_15:
[----:B------:R-:W-:Y:S05]  /*0d90*/  BSYNC.RECONVERGENT B3 ;  /* 0x0000000000037941 */ /* 0x000fea0003800200 */
.L_x_14:
[----:B------:R-:W-:Y:S05]  /*0da0*/  @!P0 BRA `(.L_x_11) ;  /* 0x0000000000788947 */ /* 0x000fea0003800000 */
[----:B------:R-:W-:Y:S02]  /*0db0*/  HFMA2 R6, -RZ, RZ, 0, 0 ;  /* 0x00000000ff067431 */ /* 0x000fe400000001ff */
[----:B------:R-:W-:Y:S01]  /*0dc0*/  IMAD.MOV.U32 R7, RZ, RZ, 0x3ff00000 ;  /* 0x3ff00000ff077424 */ /* 0x000fe200078e00ff */
[----:B------:R1:W-:Y:S01]  /*0dd0*/  STG.E.64 desc[UR6][R8.64], RZ ;  /* 0x000000ff08007986 */ /* 0x0003e2000c101b06 */
[----:B------:R-:W-:Y:S01]  /*0de0*/  ISETP.NE.AND P0, PT, R20, 0x1, PT ;  /* 0x000000011400780c */ /* 0x000fe20003f05270 */
[----:B------:R-:W-:Y:S01]  /*0df0*/  IMAD.MOV.U32 R18, RZ, RZ, R17 ;  /* 0x000000ffff127224 */ /* 0x000fe200078e0011 */
[----:B------:R-:W-:Y:S01]  /*0e00*/  IADD3 R2, P1, PT, R8, 0x8, RZ ;  /* 0x0000000808027810 */ /* 0x000fe20007f3e0ff */
[----:B------:R1:W-:Y:S01]  /*0e10*/  STG.E.64 desc[UR6][R10.64], R6 ;  /* 0x000000060a007986 */ /* 0x0003e2000c101b06 */
[----:B------:R-:W-:-:S03]  /*0e20*/  IADD3 R4, P2, PT, R10, 0x8, RZ ;  /* 0x000000080a047810 */ /* 0x000fc60007f5e0ff */
[----:B------:R-:W-:Y:S01]  /*0e30*/  IMAD.X R3, RZ, RZ, R9, P1 ;  /* 0x000000ffff037224 */ /* 0x000fe200008e0609 */
[----:B------:R-:W-:Y:S01]  /*0e40*/  MOV R19, R12 ;  /* 0x0000000c00137202 */ /* 0x000fe20000000f00 */
[----:B------:R-:W-:-:S04]  /*0e50*/  IMAD.X R5, RZ, RZ, R11, P2 ;  /* 0x000000ffff057224 */ /* 0x000fc800010e060b */
[----:B------:R-:W-:Y:S05]  /*0e60*/  @!P0 BRA `(.L_x_11) ;  /* 0x0000000000488947 */ /* 0x000fea0003800000 */
[----:B------:R2:W-:Y:S01]  /*0e70*/  STG.E.64 desc[UR6][R8.64+0x8], RZ ;  /* 0x000008ff08007986 */ /* 0x0005e2000c101b06 */
[----:B------:R-:W-:Y:S02]  /*0e80*/  ISETP.NE.AND P0, PT, R20, 0x2, PT ;  /* 0x000000021400780c */ /* 0x000fe40003f05270 */
[----:B------:R-:W-:Y:S01]  /*0e90*/  IADD3 R2, P2, PT, R8, 0x10, RZ ;  /* 0x0000001008027810 */ /* 0x000fe20007f5e0ff */
[----:B------:R2:W-:Y:S01]  /*0ea0*/  STG.E.64 desc[UR6][R10.64+0x8], R6 ;  /* 0x000008060a007986 */ /* 0x0005e2000c101b06 */
[----:B------:R-:W-:Y:S02]  /*0eb0*/  IADD3 R4, P3, PT, R10, 0x10, RZ ;  /* 0x000000100a047810 */ /* 0x000fe40007f7e0ff */
[----:B------:R-:W-:Y:S01]  /*0ec0*/  IADD3 R18, P1, PT, R17, 0x8, RZ ;  /* 0x0000000811127810 */ /* 0x000fe20007f3e0ff */
[----:B------:R-:W-:Y:S02]  /*0ed0*/  IMAD.X R3, RZ, RZ, R9, P2 ;  /* 0x000000ffff037224 */ /* 0x000fe400010e0609 */
[----:B------:R-:W-:-:S02]  /*0ee0*/  IMAD.X R5, RZ, RZ, R11, P3 ;  /* 0x000000ffff057224 */ /* 0x000fc400018e060b */
[----:B------:R-:W-:Y:S02]  /*0ef0*/  IMAD.X R19, RZ, RZ, R12, P1 ;  /* 0x000000ffff137224 */ /* 0x000fe400008e060c */
[----:B------:R-:W-:Y:S06]  /*0f00*/  @!P0 BRA `(.L_x_11) ;  /* 0x0000000000208947 */ /* 0x000fec0003800000 */
[----:B------:R3:W-:Y:S01]  /*0f10*/  STG.E.64 desc[UR6][R8.64+0x10], RZ ;  /* 0x000010ff08007986 */ /* 0x0007e2000c101b06 */
[----:B------:R-:W-:Y:S02]  /*0f20*/  IADD3 R18, P0, PT, R17, 0x10, RZ ;  /* 0x0000001011127810 */ /* 0x000fe40007f1e0ff */
[----:B------:R-:W-:Y:S01]  /*0f30*/  IADD3 R4, P2, PT, R10, 0x18, RZ ;  /* 0x000000180a047810 */ /* 0x000fe20007f5e0ff */
[----:B------:R3:W-:Y:S01]  /*0f40*/  STG.E.64 desc[UR6][R10.64+0x10], R6 ;  /* 0x000010060a007986 */ /* 0x0007e2000c101b06 */
[----:B------:R-:W-:Y:S01]  /*0f50*/  IADD3 R2, P1, PT, R8, 0x18, RZ ;  /* 0x0000001808027810 */ /* 0x000fe20007f3e0ff */
[----:B------:R-:W-:Y:S02]  /*0f60*/  IMAD.X R19, RZ, RZ, R12, P0 ;  /* 0x000000ffff137224 */ /* 0x000fe400000e060c */
[----:B------:R-:W-:Y:S01]  /*0f70*/  IMAD.X R5, RZ, RZ, R11, P2 ;  /* 0x000000ffff057224 */ /* 0x000fe200010e060b */
[----:B------:R-:W-:-:S09]  /*0f80*/  IADD3.X R3, PT, PT, RZ, R9, RZ, P1, !PT ;  /* 0x00000009ff037210 */ /* 0x000fd20000ffe4ff */
.L_x_11:
[----:B------:R-:W-:Y:S05]  /*0f90*/  BSYNC.RECONVERGENT B2 ;  /* 0x0000000000027941 */ /* 0x000fea0003800200 */
.L_x_10:
[----:B------:R-:W-:-:S05]  /*0fa0*/  IADD3 R17, P0, PT, R18, 0x8, RZ ;  /* 0x0000000812117810 */ /* 0x000fca0007f1e0ff */
[----:B------:R-:W-:-:S08]  /*0fb0*/  IMAD.X R12, RZ, RZ, R19, P0 ;  /* 0x000000ffff0c7224 */ /* 0x000fd000000e0613 */
.L_x_5:
[----:B------:R-:W-:Y:S05]  /*0fc0*/  BSYNC.RECONVERGENT B0 ;  /* 0x0000000000007941 */ /* 0x000fea0003800200 */
.L_x_3:
[----:B------:R-:W-:Y:S01]  /*0fd0*/  ISETP.GE.U32.AND P0, PT, R17, R16, PT ;  /* 0x000000101100720c */ /* 0x000fe20003f06070 */
[----:B------:R-:W-:-:S03]  /*0fe0*/  VIADD R21, R21, 0x1 ;  /* 0x0000000115157836 */ /* 0x000fc60000000000 */
[----:B------:R-:W-:-:S13]  /*0ff0*/  ISETP.GE.U32.AND.EX P0, PT, R12, R13, PT, P0 ;  /* 0x0000000d0c00720c */ /* 0x000fda0003f06100 */
[----:B------:R-:W-:Y:S05]  /*1000*/  @!P0 BRA `(.L_x_16) ;  /* 0xfffffff000a88947 */ /* 0x000fea000383ffff */
.L_x_2:
[----:B------:R-:W-:Y:S05]  /*1010*/  BSYNC.RECONVERGENT B1 ;  /* 0x0000000000017941 */ /* 0x000fea0003800200 */
.L_x_1:
[----:B------:R-:W4:Y:S01]  /*1020*/  LDC R5, c[0x0][0x3c0] ;  /* 0x0000f000ff057b82 */ /* 0x000f220000000800 */
[----:B------:R-:W5:Y:S01]  /*1030*/  LDCU.64 UR8, c[0x0][0x3b8] ;  /* 0x00007700ff0877ac */ /* 0x000f620008000a00 */
[----:B------:R-:W-:Y:S02]  /*1040*/  IMAD.MOV.U32 R4, RZ, RZ, 0x1 ;  /* 0x00000001ff047424 */ /* 0x000fe400078e00ff */
[----:B----4-:R-:W-:Y:S01]  /*1050*/  IMAD R3, R0, R5, UR4 ;  /* 0x0000000400037e24 */ /* 0x010fe2000f8e0205 */
[----:B------:R-:W-:-:S04]  /*1060*/  UIADD3 UR4, UPT, UPT, UR4, 0x1, URZ ;  /* 0x0000000104047890 */ /* 0x000fc8000fffe0ff */
[----:B-----5:R-:W-:-:S04]  /*1070*/  IADD3 R2, P0, PT, R3, UR8, RZ ;  /* 0x0000000803027c10 */ /* 0x020fc8000ff1e0ff */
[----:B------:R-:W-:Y:S02]  /*1080*/  LEA.HI.X.SX32 R3, R3, UR9, 0x1, P0 ;  /* 0x0000000903037c11 */ /* 0x000fe400080f0eff */
[----:B------:R-:W-:-:S03]  /*1090*/  ISETP.NE.AND P0, PT, R5, UR4, PT ;  /* 0x0000000405007c0c */ /* 0x000fc6000bf05270 */
[----:B------:R4:W-:Y:S10]  /*10a0*/  STG.E.U8 desc[UR6][R2.64], R4 ;  /* 0x0000000402007986 */ /* 0x0009f4000c101106 */
[----:B------:R-:W-:Y:S05]  /*10b0*/  @P0 BRA `(.L_x_17) ;  /* 0xfffffff000300947 */ /* 0x000fea000383ffff */
[----:B------:R-:W-:Y:S05]  /*10c0*/  EXIT ;  /* 0x000000000000794d */ /* 0x000fea0003800000 */
.L_x_0:
[----:B------:R-:W-:-:S05]  /*10d0*/  UMOV UR4, URZ ;  /* 0x000000ff00047c82 */ /* 0x000fca0008000000 */
.L_x_44:
[----:B--2---:R-:W2:Y:S01]  /*10e0*/  LDG.E R3, desc[UR6][R14.64+0x4] ;  /* 0x000004060e037981 */ /* 0x004ea2000c1e1900 */
[----:B------:R-:W2:Y:S01]  /*10f0*/  LDC.64 R18, c[0x0][0x380] ;  /* 0x0000e000ff127b82 */ /* 0x000ea20000000a00 */
[----:B0-----:R-:W0:Y:S02]  /*1100*/  LDCU UR5, c[0x0][0x3c0] ;  /* 0x00007800ff0577ac */ /* 0x001e240008000800 */
[----:B------:R-:W0:Y:S04]  /*1110*/  LDG.E R6, desc[UR6][R16.64] ;  /* 0x0000000610067981 */ /* 0x000e28000c1e1900 */
[----:B-1----:R-:W3:Y:S04]  /*1120*/  LDG.E R8, desc[UR6][R16.64+0x4] ;  /* 0x0000040610087981 */ /* 0x002ee8000c1e1900 */
[----:B------:R1:W5:Y:S01]  /*1130*/  LDG.E R4, desc[UR6][R14.64] ;  /* 0x000000060e047981 */ /* 0x000362000c1e1900 */
[----:B------:R-:W-:Y:S01]  /*1140*/  HFMA2 R5, -RZ, RZ, 0, 0 ;  /* 0x00000000ff057431 */ /* 0x000fe200000001ff */
[----:B------:R-:W-:Y:S01]  /*1150*/  BSSY.RECONVERGENT B2, `(.L_x_18) ;  /* 0x000013a000027945 */ /* 0x000fe20003800200 */
[----:B--2---:R-:W-:-:S04]  /*1160*/  IMAD.WIDE R18, R3, 0x8, R18 ;  /* 0x0000000803127825 */ /* 0x004fc800078e0212 */
[----:B0-----:R-:W-:Y:S02]  /*1170*/  IMAD R6, R6, UR5, RZ ;  /* 0x0000000506067c24 */ /* 0x001fe4000f8e02ff */
[----:B-1-3--:R-:W-:-:S07]  /*1180*/  IMAD R8, R8, UR5, RZ ;  /* 0x0000000508087c24 */ /* 0x00afce000f8e02ff */
.L_x_24:
[C---:B------:R-:W-:Y:S02]  /*1190*/  ISETP.GE.AND P0, PT, R5.reuse, R6, PT ;  /* 0x000000060500720c */ /* 0x040fe40003f06270 */
[----:B------:R-:W-:-:S13]  /*11a0*/  ISETP.LT.AND P1, PT, R5, R8, PT ;  /* 0x000000080500720c */ /* 0x000fda0003f21270 */
[----:B0-----:R-:W-:Y:S05]  /*11b0*/  @P0 BRA P1, `(.L_x_19) ;  /* 0x0000000000a00947 */ /* 0x001fea0000800000 */
[----:B-----5:R-:W-:-:S13]  /*11c0*/  ISETP.GE.AND P0, PT, R4, R3, PT ;  /* 0x000000030400720c */ /* 0x020fda0003f06270 */
[----:B------:R-:W-:Y:S05]  /*11d0*/  @P0 BRA `(.L_x_20) ;  /* 0x0000001000c40947 */ /* 0x000fea0003800000 */
[----:B------:R-:W0:Y:S01]  /*11e0*/  LDC.64 R22, c[0x0][0x380] ;  /* 0x0000e000ff167b82 */ /* 0x000e220000000a00 */
[----:B------:R-:W-:-:S07]  /*11f0*/  IMAD.MOV.U32 R10, RZ, RZ, RZ ;  /* 0x000000ffff0a7224 */ /* 0x000fce00078e00ff */
[----:B------:R-:W1:Y:S01]  /*1200*/  LDC.64 R12, c[0x0][0x388] ;  /* 0x0000e200ff0c7b82 */ /* 0x000e620000000a00 */
[----:B0-----:R-:W-:-:S04]  /*1210*/  IMAD.WIDE R22, R4, 0x8, R22 ;  /* 0x0000000804167825 */ /* 0x001fc800078e0216 */
[----:B------:R-:W-:Y:S02]  /*1220*/  IMAD.MOV.U32 R7, RZ, RZ, R22 ;  /* 0x000000ffff077224 */ /* 0x000fe400078e0016 */
[----:B------:R-:W-:Y:S02]  /*1230*/  IMAD.MOV.U32 R11, RZ, RZ, R23 ;  /* 0x000000ffff0b7224 */ /* 0x000fe400078e0017 */
[----:B-1----:R-:W-:-:S07]  /*1240*/  IMAD.WIDE R12, R4, 0x8, R12 ;  /* 0x00000008040c7825 */ /* 0x002fce00078e020c */
.L_x_43:
[----:B0-----:R-:W2:Y:S01]  /*1250*/  LDG.E.64 R20, desc[UR6][R22.64] ;  /* 0x0000000616147981 */ /* 0x001ea2000c1e1b00 */
[----:B------:R-:W-:Y:S01]  /*1260*/  ISETP.NE.AND P0, PT, R10, UR4, PT ;  /* 0x000000040a007c0c */ /* 0x000fe2000bf05270 */
[----:B--2---:R0:W1:-:S12]  /*1270*/  F2I.F64.TRUNC R9, R20 ;  /* 0x0000001400097311 */ /* 0x004058000030d100 */
[----:B------:R-:W-:Y:S05]  /*1280*/  @!P0 BRA `(.L_x_21) ;  /* 0x0000001000288947 */ /* 0x000fea0003800000 */
[----:B-1----:R-:W-:-:S13]  /*1290*/  ISETP.GE.AND P0, PT, R9, 0x1, PT ;  /* 0x000000010900780c */ /* 0x002fda0003f06270 */
[----:B------:R-:W-:Y:S05]  /*12a0*/  @!P0 BRA `(.L_x_19) ;  /* 0x0000000000648947 */ /* 0x000fea0003800000 */
[----:B0-----:R-:W0:Y:S01]  /*12b0*/  LDC.64 R20, c[0x0][0x3c8] ;  /* 0x0000f200ff147b82 */ /* 0x001e220000000a00 */
[----:B------:R-:W-:-:S04]  /*12c0*/  IMAD.IADD R25, R10, 0x1, R5 ;  /* 0x000000010a197824 */ /* 0x000fc800078e0205 */
[----:B0-----:R-:W-:-:S06]  /*12d0*/  IMAD.WIDE.U32 R20, R25, 0x8, R20 ;  /* 0x0000000819147825 */ /* 0x001fcc00078e0014 */
[----:B------:R-:W5:Y:S01]  /*12e0*/  LDG.E.64 R20, desc[UR6][R20.64] ;  /* 0x0000000614147981 */ /* 0x000f62000c1e1b00 */
[----:B------:R-:W-:Y:S02]  /*12f0*/  IADD3 R12, P0, PT, R12, 0x10, RZ ;  /* 0x000000100c0c7810 */ /* 0x000fe40007f1e0ff */
[----:B------:R-:W-:Y:S02]  /*1300*/  IADD3 R7, P1, PT, R7, 0x10, RZ ;  /* 0x0000001007077810 */ /* 0x000fe40007f3e0ff */
[----:B------:R-:W-:Y:S01]  /*1310*/  IADD3 R22, P2, PT, R22, 0x10, RZ ;  /* 0x0000001016167810 */ /* 0x000fe20007f5e0ff */
[----:B------:R-:W-:Y:S01]  /*1320*/  IMAD.X R13, RZ, RZ, R13, P0 ;  /* 0x000000ffff0d7224 */ /* 0x000fe200000e060d */
[----:B------:R-:W-:Y:S01]  /*1330*/  IADD3 R9, PT, PT, -R9, RZ, RZ ;  /* 0x000000ff09097210 */ /* 0x000fe20007ffe1ff */
[----:B------:R-:W-:Y:S02]  /*1340*/  IMAD.X R11, RZ, RZ, R11, P1 ;  /* 0x000000ffff0b7224 */ /* 0x000fe400008e060b */
[----:B------:R-:W-:-:S08]  /*1350*/  IMAD.X R23, RZ, RZ, R23, P2 ;  /* 0x000000ffff177224 */ /* 0x000fd000010e0617 */
.L_x_23:
[----:B------:R-:W2:Y:S02]  /*1360*/  LDG.E.64 R24, desc[UR6][R22.64+-0x8] ;  /* 0xfffff80616187981 */ /* 0x000ea4000c1e1b00 */
[C---:B--2--5:R-:W-:Y:S02]  /*1370*/  DSETP.GE.AND P0, PT, R20.reuse, R24, PT ;  /* 0x000000181400722a */ /* 0x064fe40003f06000 */
[----:B------:R-:W2:Y:S02]  /*1380*/  LDG.E.64 R24, desc[UR6][R12.64+-0x8] ;  /* 0xfffff8060c187981 */ /* 0x000ea4000c1e1b00 */
[----:B--2---:R-:W-:-:S14]  /*1390*/  DSETP.LE.AND P1, PT, R20, R24, PT ;  /* 0x000000181400722a */ /* 0x004fdc0003f23000 */
[----:B------:R-:W-:Y:S05]  /*13a0*/  @P0 BRA P1, `(.L_x_22) ;  /* 0x0000001000400947 */ /* 0x000fea0000800000 */
[----:B------:R-:W-:Y:S01]  /*13b0*/  VIADD R9, R9, 0x1 ;  /* 0x0000000109097836 */ /* 0x000fe20000000000 */
[----:B------:R-:W-:Y:S02]  /*13c0*/  IADD3 R7, P2, PT, R7, 0x8, RZ ;  /* 0x0000000807077810 */ /* 0x000fe40007f5e0ff */
[----:B------:R-:W-:Y:S02]  /*13d0*/  IADD3 R22, P3, PT, R22, 0x8, RZ ;  /* 0x0000000816167810 */ /* 0x000fe40007f7e0ff */
[----:B------:R-:W-:Y:S01]  /*13e0*/  ISETP.NE.AND P0, PT, R9, RZ, PT ;  /* 0x000000ff0900720c */ /* 0x000fe20003f05270 */
[----:B------:R-:W-:Y:S01]  /*13f0*/  IMAD.X R11, RZ, RZ, R11, P2 ;  /* 0x000000ffff0b7224 */ /* 0x000fe200010e060b */
[----:B------:R-:W-:Y:S01]  /*1400*/  IADD3 R12, P1, PT, R12, 0x8, RZ ;  /* 0x000000080c0c7810 */ /* 0x000fe20007f3e0ff */
[----:B------:R-:W-:-:S03]  /*1410*/  IMAD.X R23, RZ, RZ, R23, P3 ;  /* 0x000000ffff177224 */ /* 0x000fc600018e0617 */
[----:B------:R-:W-:-:S07]  /*1420*/  IADD3.X R13, PT, PT, RZ, R13, RZ, P1, !PT ;  /* 0x0000000dff0d7210 */ /* 0x000fce0000ffe4ff */
[----:B------:R-:W-:Y:S05]  /*1430*/  @P0 BRA `(.L_x_23) ;  /* 0xfffffffc00c80947 */ /* 0x000fea000383ffff */
.L_x_19:
[----:B------:R-:W1:Y:S02]  /*1440*/  LDCU UR5, c[0x0][0x3c0] ;  /* 0x00007800ff0577ac */ /* 0x000e640008000800 */
[----:B-1----:R-:W-:-:S05]  /*1450*/  VIADD R5, R5, UR5 ;  /* 0x0000000505057c36 */ /* 0x002fca0008000000 */
[----:B------:R-:W-:-:S13]  /*1460*/  ISETP.GE.AND P0, PT, R5, R2, PT ;  /* 0x000000020500720c */ /* 0x000fda0003f06270 */
[----:B------:R-:W-:Y:S05]  /*1470*/  @!P0 BRA `(.L_x_24) ;  /* 0xfffffffc00448947 */ /* 0x000fea000383ffff */
[----:B-----5:R-:W-:Y:S01]  /*1480*/  ISETP.GE.AND P0, PT, R4, R3, PT ;  /* 0x000000030400720c */ /* 0x020fe20003f06270 */
[----:B------:R-:W-:-:S12]  /*1490*/  BSSY.RECONVERGENT B1, `(.L_x_25) ;  /* 0x00000e0000017945 */ /* 0x000fd80003800200 */
[----:B------:R-:W-:Y:S05]  /*14a0*/  @P0 BRA `(.L_x_26) ;  /* 0x0000000c00780947 */ /* 0x000fea0003800000 */
[----:B------:R-:W1:Y:S01]  /*14b0*/  LDC.64 R6, c[0x0][0x380] ;  /* 0x0000e000ff067b82 */ /* 0x000e620000000a00 */
[----:B------:R-:W-:-:S07]  /*14c0*/  IMAD.MOV.U32 R24, RZ, RZ, RZ ;  /* 0x000000ffff187224 */ /* 0x000fce00078e00ff */
[----:B------:R-:W2:Y:S01]  /*14d0*/  LDC.64 R8, c[0x0][0x388] ;  /* 0x0000e200ff087b82 */ /* 0x000ea20000000a00 */
[----:B-1----:R-:W-:-:S04]  /*14e0*/  IMAD.WIDE R6, R4, 0x8, R6 ;  /* 0x0000000804067825 */ /* 0x002fc800078e0206 */
[----:B0-----:R-:W-:Y:S01]  /*14f0*/  IMAD.MOV.U32 R21, RZ, RZ, R7 ;  /* 0x000000ffff157224 */ /* 0x001fe200078e0007 */
[----:B------:R-:W-:Y:S01]  /*1500*/  MOV R23, R6 ;  /* 0x0000000600177202 */ /* 0x000fe20000000f00 */
[----:B--2---:R-:W-:-:S07]  /*1510*/  IMAD.WIDE R4, R4, 0x8, R8 ;  /* 0x0000000804047825 */ /* 0x004fce00078e0208 */
.L_x_40:
[----:B012---:R0:W2:Y:S01]  /*1520*/  LDG.E.64 R12, desc[UR6][R6.64] ;  /* 0x00000006060c7981 */ /* 0x0070a2000c1e1b00 */
[----:B------:R-:W-:Y:S01]  /*1530*/  IADD3 R26, P0, PT, R4, 0x8, RZ ;  /* 0x00000008041a7810 */ /* 0x000fe20007f1e0ff */
[--C-:B------:R-:W-:Y:S01]  /*1540*/  IMAD.MOV.U32 R9, RZ, RZ, R5.reuse ;  /* 0x000000ffff097224 */ /* 0x100fe200078e0005 */
[----:B------:R-:W-:Y:S01]  /*1550*/  IADD3 R25, P2, PT, R6, 0x8, RZ ;  /* 0x0000000806197810 */ /* 0x000fe20007f5e0ff */
[----:B------:R-:W-:Y:S01]  /*1560*/  IMAD.MOV.U32 R8, RZ, RZ, R4 ;  /* 0x000000ffff087224 */ /* 0x000fe200078e0004 */
[----:B------:R-:W-:Y:S01]  /*1570*/  IADD3 R4, P1, PT, R23, 0x8, RZ ;  /* 0x0000000817047810 */ /* 0x000fe20007f3e0ff */
[----:B------:R-:W-:Y:S01]  /*1580*/  IMAD.X R5, RZ, RZ, R5, P0 ;  /* 0x000000ffff057224 */ /* 0x000fe200000e0605 */
[----:B------:R-:W-:Y:S01]  /*1590*/  ISETP.NE.AND P0, PT, R24, UR4, PT ;  /* 0x0000000418007c0c */ /* 0x000fe2000bf05270 */
[----:B------:R-:W-:Y:S01]  /*15a0*/  IMAD.MOV.U32 R10, RZ, RZ, R6 ;  /* 0x000000ffff0a7224 */ /* 0x000fe200078e0006 */
[----:B------:R-:W-:Y:S01]  /*15b0*/  IADD3.X R28, PT, PT, RZ, R7, RZ, P2, !PT ;  /* 0x00000007ff1c7210 */ /* 0x000fe200017fe4ff */
[----:B0-----:R-:W-:Y:S01]  /*15c0*/  IMAD.X R6, RZ, RZ, R21, P1 ;  /* 0x000000ffff067224 */ /* 0x001fe200008e0615 */
[----:B------:R-:W-:Y:S01]  /*15d0*/  BSSY.RECONVERGENT B0, `(.L_x_27) ;  /* 0x00000c7000007945 */ /* 0x000fe20003800200 */
[----:B------:R-:W-:Y:S01]  /*15e0*/  IMAD.MOV.U32 R20, RZ, RZ, R23 ;  /* 0x000000ffff147224 */ /* 0x000fe200078e0017 */
[----:B------:R-:W-:Y:S01]  /*15f0*/  MOV R3, R21 ;  /* 0x0000001500037202 */ /* 0x000fe20000000f00 */
[----:B------:R-:W-:Y:S01]  /*1600*/  IMAD.MOV.U32 R11, RZ, RZ, R7 ;  /* 0x000000ffff0b7224 */ /* 0x000fe200078e0007 */
[----:B------:R-:W-:Y:S01]  /*1610*/  MOV R7, R28 ;  /* 0x0000001c00077202 */ /* 0x000fe20000000f00 */
[----:B------:R-:W-:-:S02]  /*1620*/  IMAD.MOV.U32 R23, RZ, RZ, R4 ;  /* 0x000000ffff177224 */ /* 0x000fc400078e0004 */
[----:B------:R-:W-:Y:S02]  /*1630*/  IMAD.MOV.U32 R21, RZ, RZ, R6 ;  /* 0x000000ffff157224 */ /* 0x000fe400078e0006 */
[----:B------:R-:W-:Y:S02]  /*1640*/  IMAD.MOV.U32 R4, RZ, RZ, R26 ;  /* 0x000000ffff047224 */ /* 0x000fe400078e001a */
[----:B------:R-:W-:Y:S01]  /*1650*/  IMAD.MOV.U32 R6, RZ, RZ, R25 ;  /* 0x000000ffff067224 */ /* 0x000fe200078e0019 */
[----:B--2---:R0:W1:Y:S01]  /*1660*/  F2I.F64.TRUNC R22, R12 ;  /* 0x0000000c00167311 */ /* 0x004062000030d100 */
[----:B------:R-:W-:Y:S05]  /*1670*/  @!P0 BRA `(.L_x_28) ;  /* 0x0000000000408947 */ /* 0x000fea0003800000 */
[----:B-1----:R-:W-:-:S13]  /*1680*/  ISETP.GE.AND P0, PT, R22, 0x1, PT ;  /* 0x000000011600780c */ /* 0x002fda0003f06270 */
[----:B------:R-:W-:Y:S05]  /*1690*/  @!P0 BRA `(.L_x_29) ;  /* 0x0000000800e88947 */ /* 0x000fea0003800000 */
[----:B------:R-:W-:Y:S02]  /*16a0*/  VIADD R5, R22, 0xffffffff ;  /* 0xffffffff16057836 */ /* 0x000fe40000000000 */
[----:B------:R-:W-:Y:S02]  /*16b0*/  IMAD.MOV.U32 R21, RZ, RZ, R3 ;  /* 0x000000ffff157224 */ /* 0x000fe400078e0003 */
        /* <DEDUP_REMOVED lines=8> */
[----:B------:R-:W-:Y:S01]  /*1740*/  IMAD.MOV.U32 R4, RZ, RZ, R3 ;  /* 0x000000ffff047224 */ /* 0x000fe200078e0003 */
[----:B------:R-:W-:Y:S01]  /*1750*/  IADD3.X R21, PT, PT, RZ, R5, RZ, P2, !PT ;  /* 0x00000005ff157210 */ /* 0x000fe200017fe4ff */
[----:B------:R-:W-:Y:S01]  /*1760*/  IMAD.MOV.U32 R5, RZ, RZ, R8 ;  /* 0x000000ffff057224 */ /* 0x000fe200078e0008 */
[----:B------:R-:W-:Y:S07]  /*1770*/  BRA `(.L_x_29) ;  /* 0x0000000800b07947 */ /* 0x000fee0003800000 */
.L_x_28:
        /* <DEDUP_REMOVED lines=9> */
.L_x_33:
[----:B------:R-:W-:Y:S02]  /*1810*/  HFMA2 R9, -RZ, RZ, 1.984375, 0 ;  /* 0x3ff00000ff097431 */ /* 0x000fe400000001ff */
[----:B------:R-:W-:Y:S01]  /*1820*/  IMAD.MOV.U32 R8, RZ, RZ, 0x0 ;  /* 0x00000000ff087424 */ /* 0x000fe200078e00ff */
[----:B------:R-:W-:Y:S01]  /*1830*/  STG.E.64 desc[UR6][R6.64], RZ ;  /* 0x000000ff06007986 */ /* 0x000fe2000c101b06 */
[----:B------:R-:W-:Y:S01]  /*1840*/  VIADD R10, R10, 0x10 ;  /* 0x000000100a0a7836 */ /* 0x000fe20000000000 */
[----:B------:R-:W-:Y:S01]  /*1850*/  IADD3 R11, P3, PT, R4, 0x80, RZ ;  /* 0x00000080040b7810 */ /* 0x000fe20007f7e0ff */
[----:B------:R-:W-:Y:S01]  /*1860*/  IMAD.MOV.U32 R23, RZ, RZ, R20 ;  /* 0x000000ffff177224 */ /* 0x000fe200078e0014 */
[----:B0-----:R-:W-:Y:S01]  /*1870*/  IADD3 R13, P2, PT, R6, 0x80, RZ ;  /* 0x00000080060d7810 */ /* 0x001fe20007f5e0ff */
[----:B------:R-:W-:Y:S01]  /*1880*/  STG.E.64 desc[UR6][R4.64], R8 ;  /* 0x0000000804007986 */ /* 0x000fe2000c101b06 */
[----:B------:R-:W-:Y:S01]  /*1890*/  ISETP.NE.AND P0, PT, R10, R21, PT ;  /* 0x000000150a00720c */ /* 0x000fe20003f05270 */
[----:B------:R-:W-:Y:S01]  /*18a0*/  IMAD.X R12, RZ, RZ, R5, P3 ;  /* 0x000000ffff0c7224 */ /* 0x000fe200018e0605 */
[----:B------:R-:W-:Y:S01]  /*18b0*/  IADD3 R20, P1, PT, R20, 0x80, RZ ;  /* 0x0000008014147810 */ /* 0x000fe20007f3e0ff */
[----:B------:R-:W-:Y:S01]  /*18c0*/  STG.E.64 desc[UR6][R6.64+0x8], RZ ;  /* 0x000008ff06007986 */ /* 0x000fe2000c101b06 */
[----:B------:R-:W-:Y:S01]  /*18d0*/  IMAD.X R26, RZ, RZ, R7, P2 ;  /* 0x000000ffff1a7224 */ /* 0x000fe200010e0607 */
[----:B------:R-:W-:-:S02]  /*18e0*/  MOV R25, R3 ;  /* 0x0000000300197202 */ /* 0x000fc40000000f00 */
        /* <DEDUP_REMOVED lines=31> */
[----:B------:R-:W-:Y:S02]  /*1ae0*/  IMAD.MOV.U32 R7, RZ, RZ, R26 ;  /* 0x000000ffff077224 */ /* 0x000fe400078e001a */
[----:B-1----:R-:W-:Y:S01]  /*1af0*/  IMAD.MOV.U32 R4, RZ, RZ, R11 ;  /* 0x000000ffff047224 */ /* 0x002fe200078e000b */
[----:B------:R-:W-:Y:S01]  /*1b00*/  MOV R5, R12 ;  /* 0x0000000c00057202 */ /* 0x000fe20000000f00 */
[----:B------:R-:W-:Y:S06]  /*1b10*/  @P0 BRA `(.L_x_33) ;  /* 0xfffffffc003c0947 */ /* 0x000fec000383ffff */
[----:B------:R-:W-:Y:S05]  /*1b20*/  BSYNC.RECONVERGENT B4 ;  /* 0x0000000000047941 */ /* 0x000fea0003800200 */
.L_x_32:
[----:B------:R-:W-:-:S05]  /*1b30*/  IADD3 R23, P0, PT, R23, 0x88, RZ ;  /* 0x0000008817177810 */ /* 0x000fca0007f1e0ff */
[----:B------:R-:W-:-:S08]  /*1b40*/  IMAD.X R21, RZ, RZ, R25, P0 ;  /* 0x000000ffff157224 */ /* 0x000fd000000e0619 */
.L_x_31:
[----:B------:R-:W-:Y:S05]  /*1b50*/  BSYNC.RECONVERGENT B3 ;  /* 0x0000000000037941 */ /* 0x000fea0003800200 */
.L_x_30:
        /* <DEDUP_REMOVED lines=11> */
[----:B0-----:R-:W-:Y:S02]  /*1c10*/  IADD3 R13, P1, PT, R6, 0x40, RZ ;  /* 0x00000040060d7810 */ /* 0x001fe40007f3e0ff */
[C---:B------:R-:W-:Y:S02]  /*1c20*/  IADD3 R3, P2, PT, R23.reuse, 0x40, RZ ;  /* 0x0000004017037810 */ /* 0x040fe40007f5e0ff */
        /* <DEDUP_REMOVED lines=8> */
[----:B------:R-:W-:Y:S02]  /*1cb0*/  IMAD.MOV.U32 R23, RZ, RZ, R3 ;  /* 0x000000ffff177224 */ /* 0x000fe400078e0003 */
[----:B------:R-:W-:Y:S01]  /*1cc0*/  IMAD.X R3, RZ, RZ, R21, P4 ;  /* 0x000000ffff037224 */ /* 0x000fe200020e0615 */
        /* <DEDUP_REMOVED lines=17> */
.L_x_37:
[----:B------:R-:W-:Y:S05]  /*1de0*/  BSYNC.RECONVERGENT B4 ;  /* 0x0000000000047941 */ /* 0x000fea0003800200 */
.L_x_36:
        /* <DEDUP_REMOVED lines=34> */
.L_x_39:
[----:B------:R-:W-:Y:S05]  /*2010*/  BSYNC.RECONVERGENT B4 ;  /* 0x0000000000047941 */ /* 0x000fea0003800200 */
.L_x_38:
[----:B------:R-:W-:Y:S05]  /*2020*/  @!P0 BRA `(.L_x_35) ;  /* 0x0000000000788947 */ /* 0x000fea0003800000 */
[----:B------:R-:W-:Y:S02]  /*2030*/  HFMA2 R8, -RZ, RZ, 0, 0 ;  /* 0x00000000ff087431 */ /* 0x000fe400000001ff */
[----:B------:R-:W-:Y:S01]  /*2040*/  IMAD.MOV.U32 R9, RZ, RZ, 0x3ff00000 ;  /* 0x3ff00000ff097424 */ /* 0x000fe200078e00ff */
[----:B------:R1:W-:Y:S01]  /*2050*/  STG.E.64 desc[UR6][R10.64], RZ ;  /* 0x000000ff0a007986 */ /* 0x0003e2000c101b06 */
[----:B------:R-:W-:Y:S01]  /*2060*/  IADD3 R6, P0, PT, R10, 0x8, RZ ;  /* 0x000000080a067810 */ /* 0x000fe20007f1e0ff */
[----:B------:R-:W-:Y:S01]  /*2070*/  IMAD.MOV.U32 R20, RZ, RZ, R23 ;  /* 0x000000ffff147224 */ /* 0x000fe200078e0017 */
[----:B------:R-:W-:Y:S01]  /*2080*/  IADD3 R4, P1, PT, R12, 0x8, RZ ;  /* 0x000000080c047810 */ /* 0x000fe20007f3e0ff */
[----:B------:R1:W-:Y:S02]  /*2090*/  STG.E.64 desc[UR6][R12.64], R8 ;  /* 0x000000080c007986 */ /* 0x0003e4000c101b06 */
[----:B------:R-:W-:Y:S01]  /*20a0*/  IMAD.X R7, RZ, RZ, R11, P0 ;  /* 0x000000ffff077224 */ /* 0x000fe200000e060b */
[----:B------:R-:W-:Y:S01]  /*20b0*/  ISETP.NE.AND P0, PT, R22, 0x1, PT ;  /* 0x000000011600780c */ /* 0x000fe20003f05270 */
[----:B------:R-:W-:Y:S01]  /*20c0*/  IMAD.X R5, RZ, RZ, R13, P1 ;  /* 0x000000ffff057224 */ /* 0x000fe200008e060d */
[----:B------:R-:W-:-:S11]  /*20d0*/  MOV R3, R21 ;  /* 0x0000001500037202 */ /* 0x000fd60000000f00 */
[----:B-1----:R-:W-:Y:S05]  /*20e0*/  @!P0 BRA `(.L_x_35) ;  /* 0x0000000000488947 */ /* 0x002fea0003800000 */
        /* <DEDUP_REMOVED lines=18> */
.L_x_35:
[----:B------:R-:W-:Y:S05]  /*2210*/  BSYNC.RECONVERGENT B3 ;  /* 0x0000000000037941 */ /* 0x000fea0003800200 */
.L_x_34:
[----:B------:R-:W-:-:S05]  /*2220*/  IADD3 R23, P0, PT, R20, 0x8, RZ ;  /* 0x0000000814177810 */ /* 0x000fca0007f1e0ff */
[----:B------:R-:W-:-:S08]  /*2230*/  IMAD.X R21, RZ, RZ, R3, P0 ;  /* 0x000000ffff157224 */ /* 0x000fd000000e0603 */
.L_x_29:
[----:B------:R-:W-:Y:S05]  /*2240*/  BSYNC.RECONVERGENT B0 ;  /* 0x0000000000007941 */ /* 0x000fea0003800200 */
.L_x_27:
[----:B------:R-:W-:Y:S01]  /*2250*/  ISETP.GE.U32.AND P0, PT, R23, R18, PT ;  /* 0x000000121700720c */ /* 0x000fe20003f06070 */
[----:B------:R-:W-:-:S03]  /*2260*/  VIADD R24, R24, 0x1 ;  /* 0x0000000118187836 */ /* 0x000fc60000000000 */
[----:B------:R-:W-:-:S13]  /*2270*/  ISETP.GE.U32.AND.EX P0, PT, R21, R19, PT, P0 ;  /* 0x000000131500720c */ /* 0x000fda0003f06100 */
[----:B------:R-:W-:Y:S05]  /*2280*/  @!P0 BRA `(.L_x_40) ;  /* 0xfffffff000a48947 */ /* 0x000fea000383ffff */
.L_x_26:
[----:B------:R-:W-:Y:S05]  /*2290*/  BSYNC.RECONVERGENT B1 ;  /* 0x0000000000017941 */ /* 0x000fea0003800200 */
.L_x_25:
[----:B------:R-:W3:Y:S01]  /*22a0*/  LDC R3, c[0x0][0x3c0] ;  /* 0x0000f000ff037b82 */ /* 0x000ee20000000800 */
[----:B------:R-:W4:Y:S01]  /*22b0*/  LDCU.64 UR8, c[0x0][0x3b8] ;  /* 0x00007700ff0877ac */ /* 0x000f220008000a00 */
[----:B------:R-:W-:Y:S02]  /*22c0*/  IMAD.MOV.U32 R6, RZ, RZ, 0x1 ;  /* 0x00000001ff067424 */ /* 0x000fe400078e00ff */
[----:B---3--:R-:W-:-:S05]  /*22d0*/  IMAD R3, R0, R3, UR4 ;  /* 0x0000000400037e24 */ /* 0x008fca000f8e0203 */
[----:B----4-:R-:W-:-:S04]  /*22e0*/  IADD3 R4, P0, PT, R3, UR8, RZ ;  /* 0x0000000803047c10 */ /* 0x010fc8000ff1e0ff */
[----:B------:R-:W-:Y:S02]  /*22f0*/  LEA.HI.X.SX32 R5, R3, UR9, 0x1, P0 ;  /* 0x0000000903057c11 */ /* 0x000fe400080f0eff */
[----:B------:R-:W-:-:S05]  /*2300*/  PRMT R3, R6, 0x7610, R3 ;  /* 0x0000761006037816 */ /* 0x000fca0000000003 */
[----:B------:R3:W-:Y:S01]  /*2310*/  STG.E.U8 desc[UR6][R4.64], R3 ;  /* 0x0000000304007986 */ /* 0x0007e2000c101106 */
[----:B------:R-:W-:Y:S05]  /*2320*/  BRA `(.L_x_20) ;  /* 0x0000000000707947 */ /* 0x000fea0003800000 */
.L_x_21:
[----:B------:R-:W-:Y:S01]  /*2330*/  IADD3 R7, P0, PT, R7, 0x8, RZ ;  /* 0x0000000807077810 */ /* 0x000fe20007f1e0ff */
[----:B------:R-:W-:Y:S01]  /*2340*/  BSSY.RECONVERGENT B0, `(.L_x_22) ;  /* 0x0000016000007945 */ /* 0x000fe20003800200 */
[----:B------:R-:W-:Y:S02]  /*2350*/  IADD3 R22, P1, PT, R22, 0x8, RZ ;  /* 0x0000000816167810 */ /* 0x000fe40007f3e0ff */
[----:B------:R-:W-:Y:S02]  /*2360*/  IADD3.X R11, PT, PT, RZ, R11, RZ, P0, !PT ;  /* 0x0000000bff0b7210 */ /* 0x000fe400007fe4ff */
[----:B------:R-:W-:Y:S01]  /*2370*/  ISETP.GE.U32.AND P0, PT, R7, R18, PT ;  /* 0x000000120700720c */ /* 0x000fe20003f06070 */
[----:B------:R-:W-:Y:S01]  /*2380*/  IMAD.X R23, RZ, RZ, R23, P1 ;  /* 0x000000ffff177224 */ /* 0x000fe200008e0617 */
[----:B------:R-:W-:Y:S02]  /*2390*/  IADD3 R12, P2, PT, R12, 0x8, RZ ;  /* 0x000000080c0c7810 */ /* 0x000fe40007f5e0ff */
[----:B------:R-:W-:-:S03]  /*23a0*/  ISETP.GE.U32.AND.EX P0, PT, R11, R19, PT, P0 ;  /* 0x000000130b00720c */ /* 0x000fc60003f06100 */
[----:B------:R-:W-:Y:S01]  /*23b0*/  IMAD.X R13, RZ, RZ, R13, P2 ;  /* 0x000000ffff0d7224 */ /* 0x000fe200010e060d */
[----:B-1----:R-:W-:-:S13]  /*23c0*/  ISETP.LT.OR P0, PT, R9, 0x1, P0 ;  /* 0x000000010900780c */ /* 0x002fda0000701670 */
[----:B------:R-:W-:Y:S05]  /*23d0*/  @P0 BRA `(.L_x_41) ;  /* 0x0000000000300947 */ /* 0x000fea0003800000 */
[----:B0-----:R-:W-:-:S07]  /*23e0*/  IMAD.MOV.U32 R20, RZ, RZ, RZ ;  /* 0x000000ffff147224 */ /* 0x001fce00078e00ff */
.L_x_42:
[----:B------:R-:W-:Y:S01]  /*23f0*/  IADD3 R7, P0, PT, R7, 0x8, RZ ;  /* 0x0000000807077810 */ /* 0x000fe20007f1e0ff */
[----:B------:R-:W-:Y:S01]  /*2400*/  VIADD R20, R20, 0x1 ;  /* 0x0000000114147836 */ /* 0x000fe20000000000 */
[----:B------:R-:W-:Y:S02]  /*2410*/  IADD3 R22, P1, PT, R22, 0x8, RZ ;  /* 0x0000000816167810 */ /* 0x000fe40007f3e0ff */
[----:B------:R-:W-:Y:S02]  /*2420*/  IADD3.X R11, PT, PT, RZ, R11, RZ, P0, !PT ;  /* 0x0000000bff0b7210 */ /* 0x000fe400007fe4ff */
[----:B------:R-:W-:Y:S01]  /*2430*/  ISETP.GE.U32.AND P0, PT, R7, R18, PT ;  /* 0x000000120700720c */ /* 0x000fe20003f06070 */
[----:B------:R-:W-:Y:S01]  /*2440*/  IMAD.X R23, RZ, RZ, R23, P1 ;  /* 0x000000ffff177224 */ /* 0x000fe200008e0617 */
[----:B------:R-:W-:Y:S02]  /*2450*/  ISETP.LT.AND P3, PT, R20, R9, PT ;  /* 0x000000091400720c */ /* 0x000fe40003f61270 */
[----:B------:R-:W-:-:S02]  /*2460*/  ISETP.GE.U32.AND.EX P0, PT, R11, R19, PT, P0 ;  /* 0x000000130b00720c */ /* 0x000fc40003f06100 */
[----:B------:R-:W-:-:S05]  /*2470*/  IADD3 R12, P2, PT, R12, 0x8, RZ ;  /* 0x000000080c0c7810 */ /* 0x000fca0007f5e0ff */
[----:B------:R-:W-:-:S06]  /*2480*/  IMAD.X R13, RZ, RZ, R13, P2 ;  /* 0x000000ffff0d7224 */ /* 0x000fcc00010e060d */
[----:B------:R-:W-:Y:S05]  /*2490*/  @!P0 BRA P3, `(.L_x_42) ;  /* 0xfffffffc00d48947 */ /* 0x000fea000183ffff */
.L_x_41:
[----:B------:R-:W-:Y:S05]  /*24a0*/  BSYNC.RECONVERGENT B0 ;  /* 0x0000000000007941 */ /* 0x000fea0003800200 */
.L_x_22:
[----:B------:R-:W-:Y:S01]  /*24b0*/  ISETP.GE.U32.AND P0, PT, R7, R18, PT ;  /* 0x000000120700720c */ /* 0x000fe20003f06070 */
[----:B------:R-:W-:-:S03]  /*24c0*/  VIADD R10, R10, 0x1 ;  /* 0x000000010a0a7836 */ /* 0x000fc60000000000 */
[----:B------:R-:W-:-:S13]  /*24d0*/  ISETP.GE.U32.AND.EX P0, PT, R11, R19, PT, P0 ;  /* 0x000000130b00720c */ /* 0x000fda0003f06100 */
[----:B------:R-:W-:Y:S05]  /*24e0*/  @!P0 BRA `(.L_x_43) ;  /* 0xffffffec00588947 */ /* 0x000fea000383ffff */
.L_x_20:
[----:B------:R-:W-:Y:S05]  /*24f0*/  BSYNC.RECONVERGENT B2 ;  /* 0x0000000000027941 */ /* 0x000fea0003800200 */
.L_x_18:
[----:B---3--:R-:W3:Y:S01]  /*2500*/  LDC R3, c[0x0][0x3c0] ;  /* 0x0000f000ff037b82 */ /* 0x008ee20000000800 */
[----:B------:R-:W-:-:S06]  /*2510*/  UIADD3 UR5, UPT, UPT, UR4, 0x1, URZ ;  /* 0x0000000104057890 */ /* 0x000fcc000fffe0ff */
[----:B---3--:R-:W-:-:S13]  /*2520*/  ISETP.NE.AND P0, PT, R3, UR5, PT ;  /* 0x0000000503007c0c */ /* 0x008fda000bf05270 */
[----:B------:R-:W-:Y:S05]  /*2530*/  @!P0 EXIT ;  /* 0x000000000000894d */ /* 0x000fea0003800000 */
[----:B------:R-:W-:Y:S01]  /*2540*/  UMOV UR4, UR5 ;  /* 0x0000000500047c82 */ /* 0x000fe20008000000 */
[----:B------:R-:W-:Y:S05]  /*2550*/  BRA `(.L_x_44) ;  /* 0xffffffe800e07947 */ /* 0x000fea000383ffff */
.L_x_45:
[----:B------:R-:W-:-:S00]  /*2560*/  BRA `(.L_x_45) ;  /* 0xfffffffc00fc7947 */ /* 0x000fc0000383ffff */
[----:B------:R-:W-:-:S00]  /*2570*/  NOP ;  /* 0x0000000000007918 */ /* 0x000fc00000000000 */
        /* <DEDUP_REMOVED lines=8> */
.L_x_46:


//--------------------- .nv.shared.reserved.0     --------------------------
	.section	.nv.shared.reserved.0,"aw",@nobits
	.weak		__nv_reservedSMEM_offset_0_alias
	.size		__nv_reservedSMEM_offset_0_alias, 0, 64
	.other		__nv_reservedSMEM_offset_0_alias,@"STO_CUDA_RESERVED_SHARED STV_DEFAULT"
__nv_reservedSMEM_offset_0_alias:
	.zero		0
	.zero		64


//--------------------- .nv.constant0.removeUselessHelper --------------------------
	.section	.nv.constant0.removeUselessHelper,"a",@progbits
	.sectionflags	@""
	.align	4
.nv.constant0.removeUselessHelper:
	.zero		996


//--------------------- SYMBOLS --------------------------

	.type		.nv.reservedSmem.offset0,@object
	.size		.nv.reservedSmem.offset0,0x4
